	.headerflags	@"EF_CUDA_TEXMODE_UNIFIED EF_CUDA_64BIT_ADDRESS EF_CUDA_SM86 EF_CUDA_VIRTUAL_SM(EF_CUDA_SM86)"
	.elftype	@"ET_EXEC"


//--------------------- .nv.info                  --------------------------
	.section	.nv.info,"",@"SHT_CUDA_INFO"
	.align	4


	//----- nvinfo : EIATTR_REGCOUNT
	.align		4
        /*0000*/ 	.byte	0x04, 0x2f
        /*0002*/ 	.short	(.L_3 - .L_2)
	.align		4
.L_2:
        /*0004*/ 	.word	index@(l2norm_fwd_kernel)
        /*0008*/ 	.word	0x0000005b


	//----- nvinfo : EIATTR_MAX_STACK_SIZE
	.align		4
.L_3:
        /*000c*/ 	.byte	0x04, 0x23
        /*000e*/ 	.short	(.L_5 - .L_4)
	.align		4
.L_4:
        /*0010*/ 	.word	index@(l2norm_fwd_kernel)
        /*0014*/ 	.word	0x00000000


	//----- nvinfo : EIATTR_MIN_STACK_SIZE
	.align		4
.L_5:
        /*0018*/ 	.byte	0x04, 0x12
        /*001a*/ 	.short	(.L_7 - .L_6)
	.align		4
.L_6:
        /*001c*/ 	.word	index@(l2norm_fwd_kernel)
        /*0020*/ 	.word	0x00000000


	//----- nvinfo : EIATTR_FRAME_SIZE
	.align		4
.L_7:
        /*0024*/ 	.byte	0x04, 0x11
        /*0026*/ 	.short	(.L_9 - .L_8)
	.align		4
.L_8:
        /*0028*/ 	.word	index@(l2norm_fwd_kernel)
        /*002c*/ 	.word	0x00000000
.L_9:


//--------------------- .nv.info.l2norm_fwd_kernel --------------------------
	.section	.nv.info.l2norm_fwd_kernel,"",@"SHT_CUDA_INFO"
	.align	4


	//----- nvinfo : EIATTR_CUDA_API_VERSION
	.align		4
        /*0000*/ 	.byte	0x04, 0x37
        /*0002*/ 	.short	(.L_11 - .L_10)
.L_10:
        /*0004*/ 	.word	0x0000007b


	//----- nvinfo : EIATTR_SW2861232_WAR
	.align		4
.L_11:
        /*0008*/ 	.byte	0x01, 0x35
	.zero		2


	//----- nvinfo : EIATTR_PARAM_CBANK
	.align		4
        /*000c*/ 	.byte	0x04, 0x0a
        /*000e*/ 	.short	(.L_13 - .L_12)
	.align		4
.L_12:
        /*0010*/ 	.word	index@(.nv.constant0.l2norm_fwd_kernel)
        /*0014*/ 	.short	0x0160
        /*0016*/ 	.short	0x001c


	//----- nvinfo : EIATTR_CBANK_PARAM_SIZE
	.align		4
.L_13:
        /*0018*/ 	.byte	0x03, 0x19
        /*001a*/ 	.short	0x001c


	//----- nvinfo : EIATTR_KPARAM_INFO
	.align		4
        /*001c*/ 	.byte	0x04, 0x17
        /*001e*/ 	.short	(.L_15 - .L_14)
.L_14:
        /*0020*/ 	.word	0x00000000
        /*0024*/ 	.short	0x0003
        /*0026*/ 	.short	0x0018
        /*0028*/ 	.byte	0x00, 0xf0, 0x11, 0x00


	//----- nvinfo : EIATTR_KPARAM_INFO
	.align		4
.L_15:
        /*002c*/ 	.byte	0x04, 0x17
        /*002e*/ 	.short	(.L_17 - .L_16)
.L_16:
        /*0030*/ 	.word	0x00000000
        /*0034*/ 	.short	0x0002
        /*0036*/ 	.short	0x0010
        /*0038*/ 	.byte	0x00, 0xf0, 0x21, 0x00


	//----- nvinfo : EIATTR_KPARAM_INFO
	.align		4
.L_17:
        /*003c*/ 	.byte	0x04, 0x17
        /*003e*/ 	.short	(.L_19 - .L_18)
.L_18:
        /*0040*/ 	.word	0x00000000
        /*0044*/ 	.short	0x0001
        /*0046*/ 	.short	0x0008
        /*0048*/ 	.byte	0x00, 0xf0, 0x21, 0x00


	//----- nvinfo : EIATTR_KPARAM_INFO
	.align		4
.L_19:
        /*004c*/ 	.byte	0x04, 0x17
        /*004e*/ 	.short	(.L_21 - .L_20)
.L_20:
        /*0050*/ 	.word	0x00000000
        /*0054*/ 	.short	0x0000
        /*0056*/ 	.short	0x0000
        /*0058*/ 	.byte	0x00, 0xf0, 0x21, 0x00


	//----- nvinfo : EIATTR_MAXREG_COUNT
	.align		4
.L_21:
        /*005c*/ 	.byte	0x03, 0x1b
        /*005e*/ 	.short	0x00ff


	//----- nvinfo : EIATTR_COOP_GROUP_MASK_REGIDS
	.align		4
        /*0060*/ 	.byte	0x04, 0x29
        /*0062*/ 	.short	(.L_23 - .L_22)


	//   ....[0]....
.L_22:
        /*0064*/ 	.word	0xffffffff


	//   ....[1]....
        /*0068*/ 	.word	0xffffffff


	//   ....[2]....
        /*006c*/ 	.word	0xffffffff


	//   ....[3]....
        /*0070*/ 	.word	0xffffffff


	//   ....[4]....
        /*0074*/ 	.word	0xffffffff


	//   ....[5]....
        /*0078*/ 	.word	0xffffffff


	//   ....[6]....
        /*007c*/ 	.word	0xffffffff


	//   ....[7]....
        /*0080*/ 	.word	0xffffffff


	//   ....[8]....
        /*0084*/ 	.word	0xffffffff


	//   ....[9]....
        /*0088*/ 	.word	0xffffffff


	//   ....[10]....
        /*008c*/ 	.word	0xffffffff


	//   ....[11]....
        /*0090*/ 	.word	0xffffffff


	//   ....[12]....
        /*0094*/ 	.word	0xffffffff


	//   ....[13]....
        /*0098*/ 	.word	0xffffffff


	//   ....[14]....
        /*009c*/ 	.word	0xffffffff


	//   ....[15]....
        /*00a0*/ 	.word	0xffffffff


	//   ....[16]....
        /*00a4*/ 	.word	0xffffffff


	//   ....[17]....
        /*00a8*/ 	.word	0xffffffff


	//   ....[18]....
        /*00ac*/ 	.word	0xffffffff


	//   ....[19]....
        /*00b0*/ 	.word	0xffffffff


	//   ....[20]....
        /*00b4*/ 	.word	0xffffffff


	//   ....[21]....
        /*00b8*/ 	.word	0xffffffff


	//   ....[22]....
        /*00bc*/ 	.word	0xffffffff


	//   ....[23]....
        /*00c0*/ 	.word	0xffffffff


	//   ....[24]....
        /*00c4*/ 	.word	0xffffffff


	//   ....[25]....
        /*00c8*/ 	.word	0xffffffff


	//   ....[26]....
        /*00cc*/ 	.word	0xffffffff


	//   ....[27]....
        /*00d0*/ 	.word	0xffffffff


	//   ....[28]....
        /*00d4*/ 	.word	0xffffffff


	//   ....[29]....
        /*00d8*/ 	.word	0xffffffff


	//   ....[30]....
        /*00dc*/ 	.word	0xffffffff


	//   ....[31]....
        /*00e0*/ 	.word	0xffffffff


	//----- nvinfo : EIATTR_COOP_GROUP_INSTR_OFFSETS
	.align		4
.L_23:
        /*00e4*/ 	.byte	0x04, 0x28
        /*00e6*/ 	.short	(.L_25 - .L_24)


	//   ....[0]....
.L_24:
        /*00e8*/ 	.word	0x00000640


	//   ....[1]....
        /*00ec*/ 	.word	0x00000650


	//   ....[2]....
        /*00f0*/ 	.word	0x00000680


	//   ....[3]....
        /*00f4*/ 	.word	0x00000690


	//   ....[4]....
        /*00f8*/ 	.word	0x000006f0


	//   ....[5]....
        /*00fc*/ 	.word	0x00000700


	//   ....[6]....
        /*0100*/ 	.word	0x00000730


	//   ....[7]....
        /*0104*/ 	.word	0x00000740


	//   ....[8]....
        /*0108*/ 	.word	0x00000cf0


	//   ....[9]....
        /*010c*/ 	.word	0x00000d10


	//   ....[10]....
        /*0110*/ 	.word	0x00000d30


	//   ....[11]....
        /*0114*/ 	.word	0x00000d70


	//   ....[12]....
        /*0118*/ 	.word	0x00000fb0


	//   ....[13]....
        /*011c*/ 	.word	0x00000fd0


	//   ....[14]....
        /*0120*/ 	.word	0x00000ff0


	//   ....[15]....
        /*0124*/ 	.word	0x00001020


	//   ....[16]....
        /*0128*/ 	.word	0x00001150


	//   ....[17]....
        /*012c*/ 	.word	0x00001170


	//   ....[18]....
        /*0130*/ 	.word	0x00001190


	//   ....[19]....
        /*0134*/ 	.word	0x000011c0


	//   ....[20]....
        /*0138*/ 	.word	0x000012f0


	//   ....[21]....
        /*013c*/ 	.word	0x00001310


	//   ....[22]....
        /*0140*/ 	.word	0x00001330


	//   ....[23]....
        /*0144*/ 	.word	0x00001360


	//   ....[24]....
        /*0148*/ 	.word	0x00001490


	//   ....[25]....
        /*014c*/ 	.word	0x000014b0


	//   ....[26]....
        /*0150*/ 	.word	0x000014d0


	//   ....[27]....
        /*0154*/ 	.word	0x000014f0


	//   ....[28]....
        /*0158*/ 	.word	0x00001630


	//   ....[29]....
        /*015c*/ 	.word	0x00001650


	//   ....[30]....
        /*0160*/ 	.word	0x00001680


	//   ....[31]....
        /*0164*/ 	.word	0x00001700


	//----- nvinfo : EIATTR_EXIT_INSTR_OFFSETS
	.align		4
.L_25:
        /*0168*/ 	.byte	0x04, 0x1c
        /*016a*/ 	.short	(.L_27 - .L_26)


	//   ....[0]....
.L_26:
        /*016c*/ 	.word	0x00002100


	//   ....[1]....
        /*0170*/ 	.word	0x00002160


	//----- nvinfo : EIATTR_MAX_THREADS
	.align		4
.L_27:
        /*0174*/ 	.byte	0x04, 0x05
        /*0176*/ 	.short	(.L_29 - .L_28)
.L_28:
        /*0178*/ 	.word	0x00000020
        /*017c*/ 	.word	0x00000001
        /*0180*/ 	.word	0x00000001
.L_29:


//--------------------- .nv.rel.action            --------------------------
	.section	.nv.rel.action,"",@"SHT_CUDA_RELOCINFO"
	.align	8
	.sectionentsize	8
        /*0000*/ 	.byte	0x73, 0x00, 0x00, 0x00, 0x00, 0x00, 0x00, 0x00, 0x00, 0x00, 0x00, 0x11, 0x25, 0x00, 0x05, 0x36


//--------------------- .nv.constant0.l2norm_fwd_kernel --------------------------
	.section	.nv.constant0.l2norm_fwd_kernel,"a",@progbits
	.align	4
.nv.constant0.l2norm_fwd_kernel:
	.zero		380


//--------------------- .text.l2norm_fwd_kernel   --------------------------
	.section	.text.l2norm_fwd_kernel,"ax",@progbits
	.sectionflags	@"SHF_BARRIERS=1"
	.sectioninfo	@"SHI_REGISTERS=91"
	.align	128
        .global         l2norm_fwd_kernel
        .type           l2norm_fwd_kernel,@function
        .size           l2norm_fwd_kernel,(.L_x_1 - l2norm_fwd_kernel)
        .other          l2norm_fwd_kernel,@"STO_CUDA_ENTRY STV_DEFAULT"
l2norm_fwd_kernel:
.text.l2norm_fwd_kernel:
[----:B------:R-:W-:-:S02]  /*0000*/  MOV R1, c[0x0][0x28] ;  /* 0x00000a0000017a02 */ /* 0x000fc40000000f00 */
[----:B------:R-:W0:Y:S01]  /*0010*/  S2R R0, SR_TID.X ;  /* 0x0000000000007919 */ /* 0x000e220000002100 */
[----:B------:R-:W-:Y:S01]  /*0020*/  CS2R R8, SRZ ;  /* 0x0000000000087805 */ /* 0x000fe2000001ff00 */
[----:B------:R-:W-:Y:S01]  /*0030*/  CS2R R10, SRZ ;  /* 0x00000000000a7805 */ /* 0x000fe2000001ff00 */
[----:B------:R-:W-:Y:S01]  /*0040*/  ULDC.64 UR4, c[0x0][0x118] ;  /* 0x0000460000047ab9 */ /* 0x000fe20000000a00 */
[----:B------:R-:W1:Y:S01]  /*0050*/  S2R R33, SR_CTAID.X ;  /* 0x0000000000217919 */ /* 0x000e620000002500 */
[----:B0-----:R-:W-:Y:S02]  /*0060*/  SHF.R.U32.HI R22, RZ, 0x4, R0 ;  /* 0x00000004ff167819 */ /* 0x001fe40000011600 */
[----:B------:R-:W-:Y:S02]  /*0070*/  SHF.L.U32 R2, R0, 0x3, RZ ;  /* 0x0000000300027819 */ /* 0x000fe400000006ff */
[----:B-1----:R-:W-:Y:S02]  /*0080*/  SHF.L.U32 R33, R33, 0x4, RZ ;  /* 0x0000000421217819 */ /* 0x002fe400000006ff */
[----:B------:R-:W-:-:S02]  /*0090*/  SGXT.U32 R22, R22, 0x1 ;  /* 0x000000011616781a */ /* 0x000fc40000000000 */
[----:B------:R-:W-:Y:S02]  /*00a0*/  LOP3.LUT R2, R2, 0x78, RZ, 0xc0, !PT ;  /* 0x0000007802027812 */ /* 0x000fe400078ec0ff */
[C---:B------:R-:W-:Y:S02]  /*00b0*/  LOP3.LUT R19, R33.reuse, R22, RZ, 0xfc, !PT ;  /* 0x0000001621137212 */ /* 0x040fe400078efcff */
[----:B------:R-:W-:Y:S01]  /*00c0*/  SHF.R.S32.HI R32, RZ, 0x1f, R33 ;  /* 0x0000001fff207819 */ /* 0x000fe20000011421 */
[----:B------:R-:W-:Y:S01]  /*00d0*/  IMAD.WIDE.U32 R2, R2, 0x2, RZ ;  /* 0x0000000202027825 */ /* 0x000fe200078e00ff */
[----:B------:R-:W-:Y:S02]  /*00e0*/  LOP3.LUT R7, R33, 0x2, R22, 0xfe, !PT ;  /* 0x0000000221077812 */ /* 0x000fe400078efe16 */
[C---:B------:R-:W-:Y:S02]  /*00f0*/  ISETP.GE.U32.AND P4, PT, R19.reuse, 0x3740, PT ;  /* 0x000037401300780c */ /* 0x040fe40003f86070 */
[----:B------:R-:W-:-:S02]  /*0100*/  SHF.L.U32 R13, R19, 0x8, RZ ;  /* 0x00000008130d7819 */ /* 0x000fc400000006ff */
[--C-:B------:R-:W-:Y:S02]  /*0110*/  SHF.L.U64.HI R19, R19, 0x8, R32.reuse ;  /* 0x0000000813137819 */ /* 0x100fe40000010220 */
[C---:B------:R-:W-:Y:S02]  /*0120*/  ISETP.GE.U32.AND P5, PT, R7.reuse, 0x3740, PT ;  /* 0x000037400700780c */ /* 0x040fe40003fa6070 */
[----:B------:R-:W-:Y:S02]  /*0130*/  SHF.L.U32 R5, R7, 0x8, RZ ;  /* 0x0000000807057819 */ /* 0x000fe400000006ff */
[----:B------:R-:W-:Y:S02]  /*0140*/  LOP3.LUT R70, R13, R2, RZ, 0xfc, !PT ;  /* 0x000000020d467212 */ /* 0x000fe400078efcff */
[----:B------:R-:W-:Y:S02]  /*0150*/  ISETP.GE.U32.AND.EX P4, PT, R32, RZ, PT, P4 ;  /* 0x000000ff2000720c */ /* 0x000fe40003f86140 */
[----:B------:R-:W-:-:S02]  /*0160*/  SHF.L.U64.HI R7, R7, 0x8, R32 ;  /* 0x0000000807077819 */ /* 0x000fc40000010220 */
[----:B------:R-:W-:Y:S02]  /*0170*/  LOP3.LUT R56, R5, R2, RZ, 0xfc, !PT ;  /* 0x0000000205387212 */ /* 0x000fe400078efcff */
[----:B------:R-:W-:Y:S01]  /*0180*/  ISETP.GE.U32.AND.EX P5, PT, R32, RZ, PT, P5 ;  /* 0x000000ff2000720c */ /* 0x000fe20003fa6150 */
[----:B------:R-:W-:Y:S01]  /*0190*/  CS2R R4, SRZ ;  /* 0x0000000000047805 */ /* 0x000fe2000001ff00 */
[-C--:B------:R-:W-:Y:S02]  /*01a0*/  LOP3.LUT R19, R19, R3.reuse, RZ, 0xfc, !PT ;  /* 0x0000000313137212 */ /* 0x080fe400078efcff */
[----:B------:R-:W-:Y:S02]  /*01b0*/  IADD3 R14, P0, R70, c[0x0][0x160], RZ ;  /* 0x00005800460e7a10 */ /* 0x000fe40007f1e0ff */
[----:B------:R-:W-:Y:S02]  /*01c0*/  LOP3.LUT R46, R7, R3, RZ, 0xfc, !PT ;  /* 0x00000003072e7212 */ /* 0x000fe400078efcff */
[----:B------:R-:W-:Y:S01]  /*01d0*/  IADD3 R16, P1, R56, c[0x0][0x160], RZ ;  /* 0x0000580038107a10 */ /* 0x000fe20007f3e0ff */
[----:B------:R-:W-:Y:S01]  /*01e0*/  CS2R R6, SRZ ;  /* 0x0000000000067805 */ /* 0x000fe2000001ff00 */
[----:B------:R-:W-:-:S02]  /*01f0*/  IADD3.X R15, R19, c[0x0][0x164], RZ, P0, !PT ;  /* 0x00005900130f7a10 */ /* 0x000fc400007fe4ff */
[----:B------:R-:W-:-:S03]  /*0200*/  IADD3.X R17, R46, c[0x0][0x164], RZ, P1, !PT ;  /* 0x000059002e117a10 */ /* 0x000fc60000ffe4ff */
[----:B------:R0:W2:Y:S04]  /*0210*/  @!P4 LDG.E.128 R8, [R14.64] ;  /* 0x000000040e08c981 */ /* 0x0000a8000c1e1d00 */
[----:B------:R-:W3:Y:S01]  /*0220*/  @!P5 LDG.E.128 R4, [R16.64] ;  /* 0x000000041004d981 */ /* 0x000ee2000c1e1d00 */
[----:B------:R-:W-:-:S04]  /*0230*/  LOP3.LUT R13, R33, 0x4, R22, 0xfe, !PT ;  /* 0x00000004210d7812 */ /* 0x000fc800078efe16 */
[C---:B------:R-:W-:Y:S01]  /*0240*/  SHF.L.U32 R51, R13.reuse, 0x8, RZ ;  /* 0x000000080d337819 */ /* 0x040fe200000006ff */
[----:B0-----:R-:W-:Y:S01]  /*0250*/  CS2R R14, SRZ ;  /* 0x00000000000e7805 */ /* 0x001fe2000001ff00 */
[C---:B------:R-:W-:Y:S02]  /*0260*/  ISETP.GE.U32.AND P0, PT, R13.reuse, 0x3740, PT ;  /* 0x000037400d00780c */ /* 0x040fe40003f06070 */
[----:B------:R-:W-:Y:S02]  /*0270*/  SHF.L.U64.HI R13, R13, 0x8, R32 ;  /* 0x000000080d0d7819 */ /* 0x000fe40000010220 */
[----:B------:R-:W-:Y:S02]  /*0280*/  LOP3.LUT R51, R51, R2, RZ, 0xfc, !PT ;  /* 0x0000000233337212 */ /* 0x000fe400078efcff */
[----:B------:R-:W-:Y:S02]  /*0290*/  ISETP.GE.U32.AND.EX P2, PT, R32, RZ, PT, P0 ;  /* 0x000000ff2000720c */ /* 0x000fe40003f46100 */
[----:B------:R-:W-:-:S02]  /*02a0*/  LOP3.LUT R50, R13, R3, RZ, 0xfc, !PT ;  /* 0x000000030d327212 */ /* 0x000fc400078efcff */
[----:B------:R-:W-:Y:S01]  /*02b0*/  IADD3 R20, P0, R51, c[0x0][0x160], RZ ;  /* 0x0000580033147a10 */ /* 0x000fe20007f1e0ff */
[----:B------:R-:W-:Y:S01]  /*02c0*/  CS2R R12, SRZ ;  /* 0x00000000000c7805 */ /* 0x000fe2000001ff00 */
[C-C-:B------:R-:W-:Y:S02]  /*02d0*/  LOP3.LUT R39, R33.reuse, 0x6, R22.reuse, 0xfe, !PT ;  /* 0x0000000621277812 */ /* 0x140fe400078efe16 */
[----:B------:R-:W-:Y:S01]  /*02e0*/  IADD3.X R21, R50, c[0x0][0x164], RZ, P0, !PT ;  /* 0x0000590032157a10 */ /* 0x000fe200007fe4ff */
[----:B------:R-:W-:Y:S01]  /*02f0*/  CS2R R24, SRZ ;  /* 0x0000000000187805 */ /* 0x000fe2000001ff00 */
[----:B------:R-:W-:Y:S01]  /*0300*/  CS2R R26, SRZ ;  /* 0x00000000001a7805 */ /* 0x000fe2000001ff00 */
[----:B------:R-:W-:Y:S02]  /*0310*/  LOP3.LUT R29, R33, 0xa, R22, 0xfe, !PT ;  /* 0x0000000a211d7812 */ /* 0x000fe400078efe16 */
[----:B------:R0:W4:Y:S01]  /*0320*/  @!P2 LDG.E.128 R12, [R20.64] ;  /* 0x00000004140ca981 */ /* 0x000122000c1e1d00 */
[----:B------:R-:W-:-:S02]  /*0330*/  SHF.L.U32 R41, R39, 0x8, RZ ;  /* 0x0000000827297819 */ /* 0x000fc400000006ff */
[C---:B------:R-:W-:Y:S02]  /*0340*/  ISETP.GE.U32.AND P0, PT, R39.reuse, 0x3740, PT ;  /* 0x000037402700780c */ /* 0x040fe40003f06070 */
[--C-:B------:R-:W-:Y:S02]  /*0350*/  SHF.L.U64.HI R39, R39, 0x8, R32.reuse ;  /* 0x0000000827277819 */ /* 0x100fe40000010220 */
[----:B------:R-:W-:Y:S02]  /*0360*/  LOP3.LUT R41, R41, R2, RZ, 0xfc, !PT ;  /* 0x0000000229297212 */ /* 0x000fe400078efcff */
[----:B------:R-:W-:Y:S02]  /*0370*/  ISETP.GE.U32.AND.EX P1, PT, R32, RZ, PT, P0 ;  /* 0x000000ff2000720c */ /* 0x000fe40003f26100 */
[----:B------:R-:W-:Y:S02]  /*0380*/  LOP3.LUT R39, R39, R3, RZ, 0xfc, !PT ;  /* 0x0000000327277212 */ /* 0x000fe400078efcff */
[----:B------:R-:W-:-:S02]  /*0390*/  SHF.L.U64.HI R37, R29, 0x8, R32 ;  /* 0x000000081d257819 */ /* 0x000fc40000010220 */
[----:B------:R-:W-:Y:S02]  /*03a0*/  P2R R78, PR, RZ, 0x2 ;  /* 0x00000002ff4e7803 */ /* 0x000fe40000000000 */
[----:B------:R-:W-:Y:S02]  /*03b0*/  P2R R73, PR, RZ, 0x4 ;  /* 0x00000004ff497803 */ /* 0x000fe40000000000 */
[----:B------:R-:W-:Y:S02]  /*03c0*/  LOP3.LUT R37, R37, R3, RZ, 0xfc, !PT ;  /* 0x0000000325257212 */ /* 0x000fe400078efcff */
[C-C-:B------:R-:W-:Y:S02]  /*03d0*/  LOP3.LUT R31, R33.reuse, 0xc, R22.reuse, 0xfe, !PT ;  /* 0x0000000c211f7812 */ /* 0x140fe400078efe16 */
[----:B------:R-:W-:Y:S02]  /*03e0*/  LOP3.LUT R47, R33, 0xe, R22, 0xfe, !PT ;  /* 0x0000000e212f7812 */ /* 0x000fe400078efe16 */
[----:B------:R-:W-:-:S04]  /*03f0*/  SHF.L.U32 R35, R31, 0x8, RZ ;  /* 0x000000081f237819 */ /* 0x000fc800000006ff */
[----:B------:R-:W-:Y:S02]  /*0400*/  LOP3.LUT R35, R35, R2, RZ, 0xfc, !PT ;  /* 0x0000000223237212 */ /* 0x000fe400078efcff */
[----:B------:R-:W-:-:S04]  /*0410*/  SHF.L.U64.HI R43, R47, 0x8, R32 ;  /* 0x000000082f2b7819 */ /* 0x000fc80000010220 */
[----:B------:R-:W-:Y:S02]  /*0420*/  LOP3.LUT R43, R43, R3, RZ, 0xfc, !PT ;  /* 0x000000032b2b7212 */ /* 0x000fe400078efcff */
[----:B------:R-:W-:Y:S01]  /*0430*/  MOV R44, 0x3e800000 ;  /* 0x3e800000002c7802 */ /* 0x000fe20000000f00 */
[--C-:B--2---:R-:W-:Y:S02]  /*0440*/  HADD2.F32 R18, -RZ, R8.reuse.H1_H1 ;  /* 0x30000008ff127230 */ /* 0x104fe40000004100 */
[----:B------:R-:W-:Y:S02]  /*0450*/  HADD2.F32 R28, -RZ, R8.H0_H0 ;  /* 0x20000008ff1c7230 */ /* 0x000fe40000004100 */
[--C-:B---3--:R-:W-:Y:S01]  /*0460*/  HADD2.F32 R52, -RZ, R4.reuse.H1_H1 ;  /* 0x30000004ff347230 */ /* 0x108fe20000004100 */
[----:B------:R-:W-:Y:S01]  /*0470*/  FMUL R17, R18, R18 ;  /* 0x0000001212117220 */ /* 0x000fe20000400000 */
[----:B------:R-:W-:Y:S02]  /*0480*/  HADD2.F32 R53, -RZ, R4.H0_H0 ;  /* 0x20000004ff357230 */ /* 0x000fe40000004100 */
[----:B------:R-:W-:Y:S01]  /*0490*/  HADD2.F32 R4, -RZ, R9.H0_H0 ;  /* 0x20000009ff047230 */ /* 0x000fe20000004100 */
[----:B------:R-:W-:Y:S01]  /*04a0*/  FMUL R8, R52, R52 ;  /* 0x0000003434087220 */ /* 0x000fe20000400000 */
[----:B------:R-:W-:Y:S01]  /*04b0*/  FFMA R17, R28, R28, R17 ;  /* 0x0000001c1c117223 */ /* 0x000fe20000000011 */
[----:B------:R-:W-:-:S02]  /*04c0*/  HADD2.F32 R54, -RZ, R5.H0_H0 ;  /* 0x20000005ff367230 */ /* 0x000fc40000004100 */
[----:B------:R-:W-:Y:S01]  /*04d0*/  HADD2.F32 R30, -RZ, R9.H1_H1 ;  /* 0x30000009ff1e7230 */ /* 0x000fe20000004100 */
[----:B------:R-:W-:Y:S01]  /*04e0*/  FFMA R23, R53, R53, R8 ;  /* 0x0000003535177223 */ /* 0x000fe20000000008 */
[----:B------:R-:W-:Y:S01]  /*04f0*/  FFMA R17, R4, R4, R17 ;  /* 0x0000000404117223 */ /* 0x000fe20000000011 */
[----:B------:R-:W-:Y:S02]  /*0500*/  HADD2.F32 R60, -RZ, R5.H1_H1 ;  /* 0x30000005ff3c7230 */ /* 0x000fe40000004100 */
[----:B------:R-:W-:Y:S01]  /*0510*/  HADD2.F32 R74, -RZ, R10.H0_H0 ;  /* 0x2000000aff4a7230 */ /* 0x000fe20000004100 */
[----:B------:R-:W-:Y:S01]  /*0520*/  FFMA R23, R54, R54, R23 ;  /* 0x0000003636177223 */ /* 0x000fe20000000017 */
[----:B------:R-:W-:Y:S01]  /*0530*/  FFMA R17, R30, R30, R17 ;  /* 0x0000001e1e117223 */ /* 0x000fe20000000011 */
[----:B------:R-:W-:Y:S02]  /*0540*/  HADD2.F32 R62, -RZ, R6.H0_H0 ;  /* 0x20000006ff3e7230 */ /* 0x000fe40000004100 */
[----:B------:R-:W-:Y:S01]  /*0550*/  HADD2.F32 R76, -RZ, R10.H1_H1 ;  /* 0x3000000aff4c7230 */ /* 0x000fe20000004100 */
[----:B------:R-:W-:Y:S01]  /*0560*/  FFMA R23, R60, R60, R23 ;  /* 0x0000003c3c177223 */ /* 0x000fe20000000017 */
[----:B------:R-:W-:Y:S01]  /*0570*/  FFMA R17, R74, R74, R17 ;  /* 0x0000004a4a117223 */ /* 0x000fe20000000011 */
[----:B------:R-:W-:-:S02]  /*0580*/  HADD2.F32 R64, -RZ, R6.H1_H1 ;  /* 0x30000006ff407230 */ /* 0x000fc40000004100 */
[----:B------:R-:W-:Y:S01]  /*0590*/  HADD2.F32 R48, -RZ, R11.H0_H0 ;  /* 0x2000000bff307230 */ /* 0x000fe20000004100 */
[----:B------:R-:W-:Y:S01]  /*05a0*/  FFMA R23, R62, R62, R23 ;  /* 0x0000003e3e177223 */ /* 0x000fe20000000017 */
[----:B------:R-:W-:Y:S01]  /*05b0*/  FFMA R17, R76, R76, R17 ;  /* 0x0000004c4c117223 */ /* 0x000fe20000000011 */
[----:B------:R-:W-:Y:S02]  /*05c0*/  HADD2.F32 R66, -RZ, R7.H0_H0 ;  /* 0x20000007ff427230 */ /* 0x000fe40000004100 */
[----:B------:R-:W-:Y:S01]  /*05d0*/  HADD2.F32 R72, -RZ, R11.H1_H1 ;  /* 0x3000000bff487230 */ /* 0x000fe20000004100 */
[----:B------:R-:W-:Y:S01]  /*05e0*/  FFMA R23, R64, R64, R23 ;  /* 0x0000004040177223 */ /* 0x000fe20000000017 */
[----:B------:R-:W-:Y:S01]  /*05f0*/  FFMA R17, R48, R48, R17 ;  /* 0x0000003030117223 */ /* 0x000fe20000000011 */
[----:B------:R-:W-:Y:S02]  /*0600*/  HADD2.F32 R68, -RZ, R7.H1_H1 ;  /* 0x30000007ff447230 */ /* 0x000fe40000004100 */
[----:B------:R-:W-:Y:S01]  /*0610*/  FFMA R23, R66, R66, R23 ;  /* 0x0000004242177223 */ /* 0x000fe20000000017 */
[----:B------:R-:W-:-:S03]  /*0620*/  FFMA R17, R72, R72, R17 ;  /* 0x0000004848117223 */ /* 0x000fc60000000011 */
[----:B------:R-:W-:Y:S02]  /*0630*/  FFMA R23, R68, R68, R23 ;  /* 0x0000004444177223 */ /* 0x000fe40000000017 */
[----:B------:R-:W1:Y:S04]  /*0640*/  SHFL.BFLY PT, R6, R17, 0x8, 0x1f ;  /* 0x0d001f0011067f89 */ /* 0x000e6800000e0000 */
[----:B------:R-:W2:Y:S01]  /*0650*/  SHFL.BFLY PT, R8, R23, 0x8, 0x1f ;  /* 0x0d001f0017087f89 */ /* 0x000ea200000e0000 */
[----:B-1----:R-:W-:Y:S01]  /*0660*/  FADD R6, R17, R6 ;  /* 0x0000000611067221 */ /* 0x002fe20000000000 */
[----:B--2---:R-:W-:-:S04]  /*0670*/  FADD R7, R23, R8 ;  /* 0x0000000817077221 */ /* 0x004fc80000000000 */
[----:B------:R-:W1:Y:S04]  /*0680*/  SHFL.BFLY PT, R5, R6, 0x4, 0x1f ;  /* 0x0c801f0006057f89 */ /* 0x000e6800000e0000 */
[----:B------:R-:W2:Y:S01]  /*0690*/  SHFL.BFLY PT, R8, R7, 0x4, 0x1f ;  /* 0x0c801f0007087f89 */ /* 0x000ea200000e0000 */
[----:B-1----:R-:W-:Y:S01]  /*06a0*/  FADD R5, R6, R5 ;  /* 0x0000000506057221 */ /* 0x002fe20000000000 */
[----:B------:R-:W-:Y:S01]  /*06b0*/  IADD3 R6, P0, R41, c[0x0][0x160], RZ ;  /* 0x0000580029067a10 */ /* 0x000fe20007f1e0ff */
[----:B--2---:R-:W-:-:S03]  /*06c0*/  FADD R10, R7, R8 ;  /* 0x00000008070a7221 */ /* 0x004fc60000000000 */
[----:B------:R-:W-:-:S05]  /*06d0*/  IADD3.X R7, R39, c[0x0][0x164], RZ, P0, !PT ;  /* 0x0000590027077a10 */ /* 0x000fca00007fe4ff */
[----:B------:R1:W2:Y:S04]  /*06e0*/  @!P1 LDG.E.128 R24, [R6.64] ;  /* 0x0000000406189981 */ /* 0x0002a8000c1e1d00 */
[----:B------:R-:W3:Y:S04]  /*06f0*/  SHFL.BFLY PT, R8, R5, 0x2, 0x1f ;  /* 0x0c401f0005087f89 */ /* 0x000ee800000e0000 */
[----:B------:R-:W5:Y:S01]  /*0700*/  SHFL.BFLY PT, R9, R10, 0x2, 0x1f ;  /* 0x0c401f000a097f89 */ /* 0x000f6200000e0000 */
[----:B---3--:R-:W-:Y:S01]  /*0710*/  FADD R8, R5, R8 ;  /* 0x0000000805087221 */ /* 0x008fe20000000000 */
[----:B-----5:R-:W-:-:S04]  /*0720*/  FADD R11, R10, R9 ;  /* 0x000000090a0b7221 */ /* 0x020fc80000000000 */
[----:B------:R-:W3:Y:S04]  /*0730*/  SHFL.BFLY PT, R9, R8, 0x1, 0x1f ;  /* 0x0c201f0008097f89 */ /* 0x000ee800000e0000 */
[----:B------:R-:W5:Y:S01]  /*0740*/  SHFL.BFLY PT, R16, R11, 0x1, 0x1f ;  /* 0x0c201f000b107f89 */ /* 0x000f6200000e0000 */
[----:B---3--:R-:W-:-:S04]  /*0750*/  FADD R9, R8, R9 ;  /* 0x0000000908097221 */ /* 0x008fc80000000000 */
[----:B------:R-:W-:-:S06]  /*0760*/  FADD R9, R9, c[0x0][0x178] ;  /* 0x00005e0009097621 */ /* 0x000fcc0000000000 */
[----:B------:R-:W3:Y:S01]  /*0770*/  MUFU.SQRT R9, R9 ;  /* 0x0000000900097308 */ /* 0x000ee20000002000 */
[----:B-----5:R-:W-:Y:S01]  /*0780*/  FADD R16, R11, R16 ;  /* 0x000000100b107221 */ /* 0x020fe20000000000 */
[----:B------:R-:W-:Y:S02]  /*0790*/  SHF.L.U32 R11, R29, 0x8, RZ ;  /* 0x000000081d0b7819 */ /* 0x000fe400000006ff */
[----:B------:R-:W-:Y:S02]  /*07a0*/  LOP3.LUT R23, R33, 0x8, R22, 0xfe, !PT ;  /* 0x0000000821177812 */ /* 0x000fe400078efe16 */
[----:B------:R-:W-:Y:S01]  /*07b0*/  LOP3.LUT R34, R11, R2, RZ, 0xfc, !PT ;  /* 0x000000020b227212 */ /* 0x000fe200078efcff */
[----:B------:R-:W-:Y:S01]  /*07c0*/  FADD R61, R16, c[0x0][0x178] ;  /* 0x00005e00103d7621 */ /* 0x000fe20000000000 */
[----:B------:R-:W-:Y:S02]  /*07d0*/  SHF.L.U32 R17, R23, 0x8, RZ ;  /* 0x0000000817117819 */ /* 0x000fe400000006ff */
[----:B------:R-:W-:-:S02]  /*07e0*/  IADD3 R16, P1, R34, c[0x0][0x160], RZ ;  /* 0x0000580022107a10 */ /* 0x000fc40007f3e0ff */
[----:B------:R-:W-:Y:S02]  /*07f0*/  LOP3.LUT R42, R17, R2, RZ, 0xfc, !PT ;  /* 0x00000002112a7212 */ /* 0x000fe400078efcff */
[----:B---3--:R-:W-:Y:S02]  /*0800*/  FSETP.GT.AND P2, PT, R9, 8.50705917302346158658e+37, PT ;  /* 0x7e8000000900780b */ /* 0x008fe40003f44000 */
[----:B------:R-:W-:Y:S02]  /*0810*/  IADD3.X R17, R37, c[0x0][0x164], RZ, P1, !PT ;  /* 0x0000590025117a10 */ /* 0x000fe40000ffe4ff */
[--C-:B0-----:R-:W-:Y:S02]  /*0820*/  SHF.L.U64.HI R21, R23, 0x8, R32.reuse ;  /* 0x0000000817157819 */ /* 0x101fe40000010220 */
[----:B------:R-:W-:Y:S01]  /*0830*/  FSETP.GEU.AND P1, PT, R9, 1.175494350822287508e-38, PT ;  /* 0x008000000900780b */ /* 0x000fe20003f2e000 */
[----:B------:R-:W0:Y:S01]  /*0840*/  MUFU.SQRT R61, R61 ;  /* 0x0000003d003d7308 */ /* 0x000e220000002000 */
[----:B-1----:R-:W-:-:S02]  /*0850*/  SHF.L.U64.HI R7, R31, 0x8, R32 ;  /* 0x000000081f077819 */ /* 0x002fc40000010220 */
[-C--:B------:R-:W-:Y:S02]  /*0860*/  LOP3.LUT R40, R21, R3.reuse, RZ, 0xfc, !PT ;  /* 0x0000000315287212 */ /* 0x080fe400078efcff */
[----:B------:R-:W-:Y:S02]  /*0870*/  IADD3 R6, P0, R42, c[0x0][0x160], RZ ;  /* 0x000058002a067a10 */ /* 0x000fe40007f1e0ff */
[----:B------:R-:W-:Y:S02]  /*0880*/  SHF.L.U32 R5, R47, 0x8, RZ ;  /* 0x000000082f057819 */ /* 0x000fe400000006ff */
[----:B------:R-:W-:Y:S01]  /*0890*/  LOP3.LUT R36, R7, R3, RZ, 0xfc, !PT ;  /* 0x0000000307247212 */ /* 0x000fe200078efcff */
[----:B------:R-:W-:Y:S01]  /*08a0*/  @P2 FMUL R9, R9, 0.25 ;  /* 0x3e80000009092820 */ /* 0x000fe20000400000 */
[----:B------:R-:W-:Y:S02]  /*08b0*/  IADD3.X R7, R40, c[0x0][0x164], RZ, P0, !PT ;  /* 0x0000590028077a10 */ /* 0x000fe400007fe4ff */
[----:B------:R-:W-:-:S02]  /*08c0*/  IADD3 R58, P0, R35, c[0x0][0x160], RZ ;  /* 0x00005800233a7a10 */ /* 0x000fc40007f1e0ff */
[----:B------:R-:W-:Y:S01]  /*08d0*/  LOP3.LUT R38, R5, R2, RZ, 0xfc, !PT ;  /* 0x0000000205267212 */ /* 0x000fe200078efcff */
[----:B------:R-:W-:Y:S01]  /*08e0*/  @!P1 FMUL R9, R9, 16777216 ;  /* 0x4b80000009099820 */ /* 0x000fe20000400000 */
[----:B------:R-:W-:Y:S02]  /*08f0*/  IADD3.X R59, R36, c[0x0][0x164], RZ, P0, !PT ;  /* 0x00005900243b7a10 */ /* 0x000fe400007fe4ff */
[----:B------:R-:W-:Y:S01]  /*0900*/  IADD3 R2, P0, R38, c[0x0][0x160], RZ ;  /* 0x0000580026027a10 */ /* 0x000fe20007f1e0ff */
[----:B------:R-:W1:Y:S03]  /*0910*/  MUFU.RCP R45, R9 ;  /* 0x00000009002d7308 */ /* 0x000e660000001000 */
[----:B------:R-:W-:Y:S02]  /*0920*/  IADD3.X R3, R43, c[0x0][0x164], RZ, P0, !PT ;  /* 0x000059002b037a10 */ /* 0x000fe400007fe4ff */
[----:B0-----:R-:W-:-:S02]  /*0930*/  FSETP.GT.AND P0, PT, R61, 8.50705917302346158658e+37, PT ;  /* 0x7e8000003d00780b */ /* 0x001fc40003f04000 */
[----:B------:R-:W-:Y:S02]  /*0940*/  FSEL R8, R44, 1, P2 ;  /* 0x3f8000002c087808 */ /* 0x000fe40001000000 */
[----:B------:R-:W-:Y:S02]  /*0950*/  ISETP.GE.U32.AND P3, PT, R23, 0x3740, PT ;  /* 0x000037401700780c */ /* 0x000fe40003f66070 */
[----:B------:R-:W-:Y:S01]  /*0960*/  ISETP.GE.U32.AND P2, PT, R29, 0x3740, PT ;  /* 0x000037401d00780c */ /* 0x000fe20003f46070 */
[----:B------:R-:W-:Y:S01]  /*0970*/  @!P1 FMUL R8, R8, 16777216 ;  /* 0x4b80000008089820 */ /* 0x000fe20000400000 */
[----:B------:R-:W-:Y:S02]  /*0980*/  IADD3 R70, P1, R70, c[0x0][0x168], RZ ;  /* 0x00005a0046467a10 */ /* 0x000fe40007f3e0ff */
[C---:B------:R-:W-:Y:S02]  /*0990*/  ISETP.GE.U32.AND.EX P3, PT, R32.reuse, RZ, PT, P3 ;  /* 0x000000ff2000720c */ /* 0x040fe40003f66130 */
[----:B------:R-:W-:-:S02]  /*09a0*/  ISETP.GE.U32.AND.EX P2, PT, R32, RZ, PT, P2 ;  /* 0x000000ff2000720c */ /* 0x000fc40003f46120 */
[C---:B------:R-:W-:Y:S01]  /*09b0*/  FSETP.GEU.AND P6, PT, R61.reuse, 1.175494350822287508e-38, PT ;  /* 0x008000003d00780b */ /* 0x040fe20003fce000 */
[----:B------:R-:W-:Y:S01]  /*09c0*/  @P0 FMUL R61, R61, 0.25 ;  /* 0x3e8000003d3d0820 */ /* 0x000fe20000400000 */
[----:B------:R-:W-:Y:S01]  /*09d0*/  IADD3.X R71, R19, c[0x0][0x16c], RZ, P1, !PT ;  /* 0x00005b0013477a10 */ /* 0x000fe20000ffe4ff */
[----:B-1----:R-:W-:Y:S01]  /*09e0*/  FMUL R45, R45, R8 ;  /* 0x000000082d2d7220 */ /* 0x002fe20000400000 */
[----:B------:R-:W-:Y:S02]  /*09f0*/  FSEL R82, R44, 1, P0 ;  /* 0x3f8000002c527808 */ /* 0x000fe40000000000 */
[----:B------:R-:W-:Y:S02]  /*0a00*/  ISETP.GE.U32.AND P1, PT, R31, 0x3740, PT ;  /* 0x000037401f00780c */ /* 0x000fe40003f26070 */
[----:B------:R-:W-:Y:S01]  /*0a10*/  ISETP.GE.U32.AND P0, PT, R47, 0x3740, PT ;  /* 0x000037402f00780c */ /* 0x000fe20003f06070 */
[----:B------:R-:W-:Y:S01]  /*0a20*/  CS2R R20, SRZ ;  /* 0x0000000000147805 */ /* 0x000fe2000001ff00 */
[----:B------:R-:W-:Y:S01]  /*0a30*/  CS2R R22, SRZ ;  /* 0x0000000000167805 */ /* 0x000fe2000001ff00 */
[----:B------:R-:W-:Y:S01]  /*0a40*/  CS2R R8, SRZ ;  /* 0x0000000000087805 */ /* 0x000fe2000001ff00 */
[----:B------:R-:W-:Y:S01]  /*0a50*/  CS2R R10, SRZ ;  /* 0x00000000000a7805 */ /* 0x000fe2000001ff00 */
[-C--:B------:R-:W-:Y:S01]  /*0a60*/  FMUL R29, R4, R45.reuse ;  /* 0x0000002d041d7220 */ /* 0x080fe20000400000 */
[-C--:B------:R-:W-:Y:S01]  /*0a70*/  FMUL R30, R30, R45.reuse ;  /* 0x0000002d1e1e7220 */ /* 0x080fe20000400000 */
[----:B------:R-:W-:Y:S01]  /*0a80*/  ISETP.GE.U32.AND.EX P1, PT, R32, RZ, PT, P1 ;  /* 0x000000ff2000720c */ /* 0x000fe20003f26110 */
[-C--:B------:R-:W-:Y:S01]  /*0a90*/  FMUL R28, R28, R45.reuse ;  /* 0x0000002d1c1c7220 */ /* 0x080fe20000400000 */
[----:B------:R-:W-:Y:S01]  /*0aa0*/  ISETP.GE.U32.AND.EX P0, PT, R32, RZ, PT, P0 ;  /* 0x000000ff2000720c */ /* 0x000fe20003f06100 */
[-C--:B------:R-:W-:Y:S01]  /*0ab0*/  FMUL R5, R18, R45.reuse ;  /* 0x0000002d12057220 */ /* 0x080fe20000400000 */
[-C--:B------:R-:W-:Y:S01]  /*0ac0*/  FMUL R74, R74, R45.reuse ;  /* 0x0000002d4a4a7220 */ /* 0x080fe20000400000 */
[-C--:B------:R-:W-:Y:S01]  /*0ad0*/  FMUL R19, R76, R45.reuse ;  /* 0x0000002d4c137220 */ /* 0x080fe20000400000 */
[-C--:B------:R-:W-:Y:S01]  /*0ae0*/  FMUL R31, R48, R45.reuse ;  /* 0x0000002d301f7220 */ /* 0x080fe20000400000 */
[----:B------:R-:W-:Y:S01]  /*0af0*/  FMUL R72, R72, R45 ;  /* 0x0000002d48487220 */ /* 0x000fe20000400000 */
[----:B------:R-:W-:Y:S01]  /*0b00*/  F2FP.PACK_AB R29, R30, R29 ;  /* 0x0000001d1e1d723e */ /* 0x000fe200000000ff */
[----:B------:R0:W3:Y:S01]  /*0b10*/  @!P3 LDG.E.128 R20, [R6.64] ;  /* 0x000000040614b981 */ /* 0x0000e2000c1e1d00 */
[----:B------:R-:W-:-:S02]  /*0b20*/  F2FP.PACK_AB R28, R5, R28 ;  /* 0x0000001c051c723e */ /* 0x000fc400000000ff */
[----:B------:R-:W-:Y:S01]  /*0b30*/  F2FP.PACK_AB R30, R19, R74 ;  /* 0x0000004a131e723e */ /* 0x000fe200000000ff */
[----:B------:R1:W5:Y:S01]  /*0b40*/  @!P2 LDG.E.128 R8, [R16.64] ;  /* 0x000000041008a981 */ /* 0x000362000c1e1d00 */
[----:B------:R-:W-:Y:S01]  /*0b50*/  CS2R R4, SRZ ;  /* 0x0000000000047805 */ /* 0x000fe2000001ff00 */
[----:B------:R-:W-:Y:S01]  /*0b60*/  CS2R R18, SRZ ;  /* 0x0000000000127805 */ /* 0x000fe2000001ff00 */
[----:B------:R-:W-:Y:S01]  /*0b70*/  F2FP.PACK_AB R31, R72, R31 ;  /* 0x0000001f481f723e */ /* 0x000fe200000000ff */
[----:B0-----:R-:W-:Y:S01]  /*0b80*/  CS2R R6, SRZ ;  /* 0x0000000000067805 */ /* 0x001fe2000001ff00 */
[----:B-1----:R-:W-:-:S05]  /*0b90*/  CS2R R16, SRZ ;  /* 0x0000000000107805 */ /* 0x002fca000001ff00 */
[----:B------:R0:W5:Y:S04]  /*0ba0*/  @!P1 LDG.E.128 R4, [R58.64] ;  /* 0x000000043a049981 */ /* 0x000168000c1e1d00 */
[----:B------:R1:W5:Y:S04]  /*0bb0*/  @!P0 LDG.E.128 R16, [R2.64] ;  /* 0x0000000402108981 */ /* 0x000368000c1e1d00 */
[----:B------:R0:W-:Y:S01]  /*0bc0*/  @!P4 STG.E.128 [R70.64], R28 ;  /* 0x0000001c4600c986 */ /* 0x0001e2000c101d04 */
[----:B------:R-:W-:-:S04]  /*0bd0*/  IADD3 R56, P4, R56, c[0x0][0x168], RZ ;  /* 0x00005a0038387a10 */ /* 0x000fc80007f9e0ff */
[----:B------:R-:W-:Y:S01]  /*0be0*/  IADD3.X R57, R46, c[0x0][0x16c], RZ, P4, !PT ;  /* 0x00005b002e397a10 */ /* 0x000fe200027fe4ff */
[--C-:B----4-:R-:W-:Y:S02]  /*0bf0*/  HADD2.F32 R46, -RZ, R12.reuse.H1_H1 ;  /* 0x3000000cff2e7230 */ /* 0x110fe40000004100 */
[----:B------:R-:W-:-:S03]  /*0c00*/  HADD2.F32 R47, -RZ, R12.H0_H0 ;  /* 0x2000000cff2f7230 */ /* 0x000fc60000004100 */
[----:B------:R-:W-:Y:S01]  /*0c10*/  FMUL R12, R46, R46 ;  /* 0x0000002e2e0c7220 */ /* 0x000fe20000400000 */
[----:B------:R-:W-:-:S03]  /*0c20*/  HADD2.F32 R48, -RZ, R13.H0_H0 ;  /* 0x2000000dff307230 */ /* 0x000fc60000004100 */
[----:B------:R-:W-:Y:S01]  /*0c30*/  FFMA R55, R47, R47, R12 ;  /* 0x0000002f2f377223 */ /* 0x000fe2000000000c */
[----:B------:R-:W-:-:S03]  /*0c40*/  HADD2.F32 R49, -RZ, R13.H1_H1 ;  /* 0x3000000dff317230 */ /* 0x000fc60000004100 */
[----:B-1----:R-:W-:Y:S01]  /*0c50*/  FFMA R2, R48, R48, R55 ;  /* 0x0000003030027223 */ /* 0x002fe20000000037 */
[----:B0-----:R-:W-:-:S03]  /*0c60*/  HADD2.F32 R28, -RZ, R14.H0_H0 ;  /* 0x2000000eff1c7230 */ /* 0x001fc60000004100 */
[----:B------:R-:W-:Y:S01]  /*0c70*/  FFMA R3, R49, R49, R2 ;  /* 0x0000003131037223 */ /* 0x000fe20000000002 */
[----:B------:R-:W-:-:S03]  /*0c80*/  HADD2.F32 R30, -RZ, R14.H1_H1 ;  /* 0x3000000eff1e7230 */ /* 0x000fc60000004100 */
[----:B------:R-:W-:Y:S01]  /*0c90*/  FFMA R3, R28, R28, R3 ;  /* 0x0000001c1c037223 */ /* 0x000fe20000000003 */
[----:B------:R-:W-:-:S03]  /*0ca0*/  HADD2.F32 R29, -RZ, R15.H0_H0 ;  /* 0x2000000fff1d7230 */ /* 0x000fc60000004100 */
[----:B------:R-:W-:Y:S01]  /*0cb0*/  FFMA R2, R30, R30, R3 ;  /* 0x0000001e1e027223 */ /* 0x000fe20000000003 */
[----:B------:R-:W-:-:S03]  /*0cc0*/  HADD2.F32 R31, -RZ, R15.H1_H1 ;  /* 0x3000000fff1f7230 */ /* 0x000fc60000004100 */
[----:B------:R-:W-:-:S04]  /*0cd0*/  FFMA R2, R29, R29, R2 ;  /* 0x0000001d1d027223 */ /* 0x000fc80000000002 */
[----:B------:R-:W-:-:S05]  /*0ce0*/  FFMA R2, R31, R31, R2 ;  /* 0x0000001f1f027223 */ /* 0x000fca0000000002 */
[----:B------:R-:W0:Y:S02]  /*0cf0*/  SHFL.BFLY PT, R3, R2, 0x8, 0x1f ;  /* 0x0d001f0002037f89 */ /* 0x000e2400000e0000 */
[----:B0-----:R-:W-:-:S05]  /*0d00*/  FADD R3, R2, R3 ;  /* 0x0000000302037221 */ /* 0x001fca0000000000 */
[----:B------:R-:W0:Y:S02]  /*0d10*/  SHFL.BFLY PT, R12, R3, 0x4, 0x1f ;  /* 0x0c801f00030c7f89 */ /* 0x000e2400000e0000 */
[----:B0-----:R-:W-:-:S05]  /*0d20*/  FADD R12, R3, R12 ;  /* 0x0000000c030c7221 */ /* 0x001fca0000000000 */
[----:B------:R-:W0:Y:S01]  /*0d30*/  SHFL.BFLY PT, R13, R12, 0x2, 0x1f ;  /* 0x0c401f000c0d7f89 */ /* 0x000e2200000e0000 */
[----:B------:R-:W-:-:S04]  /*0d40*/  @!P6 FMUL R61, R61, 16777216 ;  /* 0x4b8000003d3de820 */ /* 0x000fc80000400000 */
[----:B------:R-:W1:Y:S01]  /*0d50*/  MUFU.RCP R55, R61 ;  /* 0x0000003d00377308 */ /* 0x000e620000001000 */
[----:B0-----:R-:W-:-:S05]  /*0d60*/  FADD R13, R12, R13 ;  /* 0x0000000d0c0d7221 */ /* 0x001fca0000000000 */
[----:B------:R-:W0:Y:S01]  /*0d70*/  SHFL.BFLY PT, R14, R13, 0x1, 0x1f ;  /* 0x0c201f000d0e7f89 */ /* 0x000e2200000e0000 */
[----:B------:R-:W-:-:S04]  /*0d80*/  @!P6 FMUL R82, R82, 16777216 ;  /* 0x4b8000005252e820 */ /* 0x000fc80000400000 */
[----:B-1----:R-:W-:Y:S01]  /*0d90*/  FMUL R55, R55, R82 ;  /* 0x0000005237377220 */ /* 0x002fe20000400000 */
[----:B------:R-:W-:Y:S01]  /*0da0*/  IADD3 R2, P4, R51, c[0x0][0x168], RZ ;  /* 0x00005a0033027a10 */ /* 0x000fe20007f9e0ff */
[--C-:B--2---:R-:W-:Y:S02]  /*0db0*/  HADD2.F32 R51, -RZ, R24.reuse.H1_H1 ;  /* 0x30000018ff337230 */ /* 0x104fe40000004100 */
[-C--:B------:R-:W-:Y:S01]  /*0dc0*/  FMUL R53, R53, R55.reuse ;  /* 0x0000003735357220 */ /* 0x080fe20000400000 */
[-C--:B------:R-:W-:Y:S01]  /*0dd0*/  FMUL R52, R52, R55.reuse ;  /* 0x0000003734347220 */ /* 0x080fe20000400000 */
[-C--:B------:R-:W-:Y:S01]  /*0de0*/  FMUL R62, R62, R55.reuse ;  /* 0x000000373e3e7220 */ /* 0x080fe20000400000 */
[-C--:B------:R-:W-:Y:S01]  /*0df0*/  FMUL R15, R64, R55.reuse ;  /* 0x00000037400f7220 */ /* 0x080fe20000400000 */
[-C--:B------:R-:W-:Y:S01]  /*0e00*/  FMUL R54, R54, R55.reuse ;  /* 0x0000003736367220 */ /* 0x080fe20000400000 */
[-C--:B------:R-:W-:Y:S01]  /*0e10*/  FMUL R3, R60, R55.reuse ;  /* 0x000000373c037220 */ /* 0x080fe20000400000 */
[-C--:B------:R-:W-:Y:S01]  /*0e20*/  FMUL R66, R66, R55.reuse ;  /* 0x0000003742427220 */ /* 0x080fe20000400000 */
[----:B------:R-:W-:Y:S01]  /*0e30*/  FMUL R59, R68, R55 ;  /* 0x00000037443b7220 */ /* 0x000fe20000400000 */
[----:B------:R-:W-:Y:S01]  /*0e40*/  F2FP.PACK_AB R12, R52, R53 ;  /* 0x00000035340c723e */ /* 0x000fe200000000ff */
[----:B0-----:R-:W-:Y:S01]  /*0e50*/  FADD R14, R13, R14 ;  /* 0x0000000e0d0e7221 */ /* 0x001fe20000000000 */
[----:B------:R-:W-:-:S03]  /*0e60*/  HADD2.F32 R52, -RZ, R24.H0_H0 ;  /* 0x20000018ff347230 */ /* 0x000fc60000004100 */
[----:B------:R-:W-:Y:S01]  /*0e70*/  FADD R14, R14, c[0x0][0x178] ;  /* 0x00005e000e0e7621 */ /* 0x000fe20000000000 */
[----:B------:R-:W-:Y:S01]  /*0e80*/  FMUL R53, R51, R51 ;  /* 0x0000003333357220 */ /* 0x000fe20000400000 */
[----:B------:R-:W-:Y:S02]  /*0e90*/  F2FP.PACK_AB R13, R3, R54 ;  /* 0x00000036030d723e */ /* 0x000fe400000000ff */
[----:B------:R0:W1:Y:S01]  /*0ea0*/  MUFU.SQRT R58, R14 ;  /* 0x0000000e003a7308 */ /* 0x0000620000002000 */
[--C-:B------:R-:W-:Y:S01]  /*0eb0*/  HADD2.F32 R24, -RZ, R25.reuse.H0_H0 ;  /* 0x20000019ff187230 */ /* 0x100fe20000004100 */
[----:B------:R-:W-:Y:S01]  /*0ec0*/  FFMA R53, R52, R52, R53 ;  /* 0x0000003434357223 */ /* 0x000fe20000000035 */
[----:B------:R-:W-:Y:S01]  /*0ed0*/  HADD2.F32 R25, -RZ, R25.H1_H1 ;  /* 0x30000019ff197230 */ /* 0x000fe20000004100 */
[----:B0-----:R-:W-:Y:S02]  /*0ee0*/  F2FP.PACK_AB R14, R15, R62 ;  /* 0x0000003e0f0e723e */ /* 0x001fe400000000ff */
[----:B------:R-:W-:-:S05]  /*0ef0*/  F2FP.PACK_AB R15, R59, R66 ;  /* 0x000000423b0f723e */ /* 0x000fca00000000ff */
[----:B------:R0:W-:Y:S02]  /*0f00*/  @!P5 STG.E.128 [R56.64], R12 ;  /* 0x0000000c3800d986 */ /* 0x0001e4000c101d04 */
[----:B0-----:R-:W-:Y:S01]  /*0f10*/  FFMA R14, R24, R24, R53 ;  /* 0x00000018180e7223 */ /* 0x001fe20000000035 */
[----:B------:R-:W-:-:S03]  /*0f20*/  HADD2.F32 R12, -RZ, R26.H0_H0 ;  /* 0x2000001aff0c7230 */ /* 0x000fc60000004100 */
        /* <DEDUP_REMOVED lines=13> */
[----:B---3--:R-:W-:Y:S01]  /*1000*/  HADD2.F32 R14, -RZ, R20.H1_H1 ;  /* 0x30000014ff0e7230 */ /* 0x008fe20000004100 */
[----:B0-----:R-:W-:-:S05]  /*1010*/  FADD R56, R54, R53 ;  /* 0x0000003536387221 */ /* 0x001fca0000000000 */
[----:B------:R-:W0:Y:S01]  /*1020*/  SHFL.BFLY PT, R53, R56, 0x1, 0x1f ;  /* 0x0c201f0038357f89 */ /* 0x000e2200000e0000 */
[----:B------:R-:W-:Y:S01]  /*1030*/  HADD2.F32 R54, -RZ, R20.H0_H0 ;  /* 0x20000014ff367230 */ /* 0x000fe20000004100 */
[----:B------:R-:W-:Y:S01]  /*1040*/  FMUL R57, R14, R14 ;  /* 0x0000000e0e397220 */ /* 0x000fe20000400000 */
[----:B------:R-:W-:-:S03]  /*1050*/  HADD2.F32 R20, -RZ, R21.H0_H0 ;  /* 0x20000015ff147230 */ /* 0x000fc60000004100 */
[----:B------:R-:W-:Y:S01]  /*1060*/  FFMA R57, R54, R54, R57 ;  /* 0x0000003636397223 */ /* 0x000fe20000000039 */
[----:B------:R-:W-:-:S03]  /*1070*/  HADD2.F32 R21, -RZ, R21.H1_H1 ;  /* 0x30000015ff157230 */ /* 0x000fc60000004100 */
[----:B------:R-:W-:-:S04]  /*1080*/  FFMA R60, R20, R20, R57 ;  /* 0x00000014143c7223 */ /* 0x000fc80000000039 */
[----:B------:R-:W-:Y:S01]  /*1090*/  FFMA R57, R21, R21, R60 ;  /* 0x0000001515397223 */ /* 0x000fe2000000003c */
[----:B0-----:R-:W-:Y:S01]  /*10a0*/  FADD R53, R56, R53 ;  /* 0x0000003538357221 */ /* 0x001fe20000000000 */
[----:B------:R-:W-:-:S03]  /*10b0*/  HADD2.F32 R56, -RZ, R22.H0_H0 ;  /* 0x20000016ff387230 */ /* 0x000fc60000004100 */
[----:B------:R-:W-:Y:S01]  /*10c0*/  FADD R59, R53, c[0x0][0x178] ;  /* 0x00005e00353b7621 */ /* 0x000fe20000000000 */
[----:B------:R-:W-:-:S03]  /*10d0*/  HADD2.F32 R22, -RZ, R22.H1_H1 ;  /* 0x30000016ff167230 */ /* 0x000fc60000004100 */
[----:B------:R0:W2:Y:S02]  /*10e0*/  MUFU.SQRT R53, R59 ;  /* 0x0000003b00357308 */ /* 0x0000a40000002000 */
[----:B0-----:R-:W-:Y:S01]  /*10f0*/  FFMA R59, R56, R56, R57 ;  /* 0x00000038383b7223 */ /* 0x001fe20000000039 */
        /* <DEDUP_REMOVED lines=10> */
[----:B-----5:R-:W-:Y:S01]  /*11a0*/  HADD2.F32 R59, -RZ, R8.H1_H1 ;  /* 0x30000008ff3b7230 */ /* 0x020fe20000004100 */
[----:B0-----:R-:W-:-:S05]  /*11b0*/  FADD R64, R62, R61 ;  /* 0x0000003d3e407221 */ /* 0x001fca0000000000 */
[----:B------:R-:W0:Y:S01]  /*11c0*/  SHFL.BFLY PT, R61, R64, 0x1, 0x1f ;  /* 0x0c201f00403d7f89 */ /* 0x000e2200000e0000 */
[----:B------:R-:W-:Y:S01]  /*11d0*/  HADD2.F32 R62, -RZ, R8.H0_H0 ;  /* 0x20000008ff3e7230 */ /* 0x000fe20000004100 */
[----:B------:R-:W-:Y:S01]  /*11e0*/  FMUL R63, R59, R59 ;  /* 0x0000003b3b3f7220 */ /* 0x000fe20000400000 */
[----:B------:R-:W-:-:S03]  /*11f0*/  HADD2.F32 R8, -RZ, R9.H0_H0 ;  /* 0x20000009ff087230 */ /* 0x000fc60000004100 */
[----:B------:R-:W-:Y:S01]  /*1200*/  FFMA R63, R62, R62, R63 ;  /* 0x0000003e3e3f7223 */ /* 0x000fe2000000003f */
[----:B------:R-:W-:Y:S01]  /*1210*/  HADD2.F32 R9, -RZ, R9.H1_H1 ;  /* 0x30000009ff097230 */ /* 0x000fe20000004100 */
[----:B0-----:R-:W-:Y:S02]  /*1220*/  FADD R61, R64, R61 ;  /* 0x0000003d403d7221 */ /* 0x001fe40000000000 */
[----:B------:R-:W-:Y:S01]  /*1230*/  FFMA R64, R8, R8, R63 ;  /* 0x0000000808407223 */ /* 0x000fe2000000003f */
[--C-:B------:R-:W-:Y:S01]  /*1240*/  HADD2.F32 R63, -RZ, R10.reuse.H0_H0 ;  /* 0x2000000aff3f7230 */ /* 0x100fe20000004100 */
[----:B------:R-:W-:Y:S02]  /*1250*/  FADD R65, R61, c[0x0][0x178] ;  /* 0x00005e003d417621 */ /* 0x000fe40000000000 */
[----:B------:R-:W-:Y:S01]  /*1260*/  FFMA R64, R9, R9, R64 ;  /* 0x0000000909407223 */ /* 0x000fe20000000040 */
[----:B------:R-:W-:Y:S01]  /*1270*/  HADD2.F32 R10, -RZ, R10.H1_H1 ;  /* 0x3000000aff0a7230 */ /* 0x000fe20000004100 */
[----:B------:R0:W3:Y:S02]  /*1280*/  MUFU.SQRT R61, R65 ;  /* 0x00000041003d7308 */ /* 0x0000e40000002000 */
        /* <DEDUP_REMOVED lines=11> */
[----:B------:R-:W-:Y:S01]  /*1340*/  HADD2.F32 R65, -RZ, R4.H1_H1 ;  /* 0x30000004ff417230 */ /* 0x000fe20000004100 */
[----:B0-----:R-:W-:-:S05]  /*1350*/  FADD R69, R68, R67 ;  /* 0x0000004344457221 */ /* 0x001fca0000000000 */
[----:B------:R-:W0:Y:S01]  /*1360*/  SHFL.BFLY PT, R70, R69, 0x1, 0x1f ;  /* 0x0c201f0045467f89 */ /* 0x000e2200000e0000 */
[----:B------:R-:W-:Y:S01]  /*1370*/  HADD2.F32 R67, -RZ, R4.H0_H0 ;  /* 0x20000004ff437230 */ /* 0x000fe20000004100 */
[----:B------:R-:W-:Y:S01]  /*1380*/  FMUL R4, R65, R65 ;  /* 0x0000004141047220 */ /* 0x000fe20000400000 */
[--C-:B------:R-:W-:Y:S02]  /*1390*/  HADD2.F32 R66, -RZ, R5.reuse.H0_H0 ;  /* 0x20000005ff427230 */ /* 0x100fe40000004100 */
[----:B------:R-:W-:Y:S02]  /*13a0*/  HADD2.F32 R68, -RZ, R5.H1_H1 ;  /* 0x30000005ff447230 */ /* 0x000fe40000004100 */
[----:B------:R-:W-:Y:S01]  /*13b0*/  HADD2.F32 R74, -RZ, R7.H0_H0 ;  /* 0x20000007ff4a7230 */ /* 0x000fe20000004100 */
[----:B0-----:R-:W-:Y:S01]  /*13c0*/  FADD R70, R69, R70 ;  /* 0x0000004645467221 */ /* 0x001fe20000000000 */
[----:B------:R-:W-:-:S04]  /*13d0*/  FFMA R69, R67, R67, R4 ;  /* 0x0000004343457223 */ /* 0x000fc80000000004 */
[----:B------:R-:W-:Y:S01]  /*13e0*/  FFMA R5, R66, R66, R69 ;  /* 0x0000004242057223 */ /* 0x000fe20000000045 */
[----:B------:R-:W-:Y:S01]  /*13f0*/  FADD R72, R70, c[0x0][0x178] ;  /* 0x00005e0046487621 */ /* 0x000fe20000000000 */
[--C-:B------:R-:W-:Y:S02]  /*1400*/  HADD2.F32 R69, -RZ, R6.reuse.H0_H0 ;  /* 0x20000006ff457230 */ /* 0x100fe40000004100 */
[----:B------:R-:W-:Y:S01]  /*1410*/  FFMA R4, R68, R68, R5 ;  /* 0x0000004444047223 */ /* 0x000fe20000000005 */
[----:B------:R0:W4:Y:S03]  /*1420*/  MUFU.SQRT R70, R72 ;  /* 0x0000004800467308 */ /* 0x0001260000002000 */
[----:B------:R-:W-:Y:S01]  /*1430*/  FFMA R5, R69, R69, R4 ;  /* 0x0000004545057223 */ /* 0x000fe20000000004 */
[----:B0-----:R-:W-:Y:S02]  /*1440*/  HADD2.F32 R72, -RZ, R6.H1_H1 ;  /* 0x30000006ff487230 */ /* 0x001fe40000004100 */
[----:B------:R-:W-:-:S03]  /*1450*/  HADD2.F32 R76, -RZ, R7.H1_H1 ;  /* 0x30000007ff4c7230 */ /* 0x000fc60000004100 */
[----:B------:R-:W-:-:S04]  /*1460*/  FFMA R5, R72, R72, R5 ;  /* 0x0000004848057223 */ /* 0x000fc80000000005 */
[----:B------:R-:W-:-:S04]  /*1470*/  FFMA R5, R74, R74, R5 ;  /* 0x0000004a4a057223 */ /* 0x000fc80000000005 */
[----:B------:R-:W-:-:S05]  /*1480*/  FFMA R5, R76, R76, R5 ;  /* 0x0000004c4c057223 */ /* 0x000fca0000000005 */
[----:B------:R-:W0:Y:S02]  /*1490*/  SHFL.BFLY PT, R4, R5, 0x8, 0x1f ;  /* 0x0d001f0005047f89 */ /* 0x000e2400000e0000 */
[----:B0-----:R-:W-:-:S05]  /*14a0*/  FADD R4, R5, R4 ;  /* 0x0000000405047221 */ /* 0x001fca0000000000 */
[----:B------:R-:W0:Y:S02]  /*14b0*/  SHFL.BFLY PT, R7, R4, 0x4, 0x1f ;  /* 0x0c801f0004077f89 */ /* 0x000e2400000e0000 */
[----:B0-----:R-:W-:-:S05]  /*14c0*/  FADD R7, R4, R7 ;  /* 0x0000000704077221 */ /* 0x001fca0000000000 */
[----:B------:R-:W0:Y:S02]  /*14d0*/  SHFL.BFLY PT, R6, R7, 0x2, 0x1f ;  /* 0x0c401f0007067f89 */ /* 0x000e2400000e0000 */
[----:B0-----:R-:W-:-:S05]  /*14e0*/  FADD R82, R7, R6 ;  /* 0x0000000607527221 */ /* 0x001fca0000000000 */
[----:B------:R-:W0:Y:S01]  /*14f0*/  SHFL.BFLY PT, R75, R82, 0x1, 0x1f ;  /* 0x0c201f00524b7f89 */ /* 0x000e2200000e0000 */
[----:B------:R-:W-:Y:S01]  /*1500*/  HADD2.F32 R77, -RZ, R16.H0_H0 ;  /* 0x20000010ff4d7230 */ /* 0x000fe20000004100 */
[----:B0-----:R-:W-:-:S04]  /*1510*/  FADD R75, R82, R75 ;  /* 0x0000004b524b7221 */ /* 0x001fc80000000000 */
[----:B------:R-:W-:Y:S01]  /*1520*/  FADD R84, R75, c[0x0][0x178] ;  /* 0x00005e004b547621 */ /* 0x000fe20000000000 */
[----:B------:R-:W-:Y:S02]  /*1530*/  HADD2.F32 R75, -RZ, R16.H1_H1 ;  /* 0x30000010ff4b7230 */ /* 0x000fe40000004100 */
[----:B------:R-:W-:-:S03]  /*1540*/  HADD2.F32 R16, -RZ, R17.H0_H0 ;  /* 0x20000011ff107230 */ /* 0x000fc60000004100 */
[----:B------:R-:W-:Y:S01]  /*1550*/  FMUL R6, R75, R75 ;  /* 0x0000004b4b067220 */ /* 0x000fe20000400000 */
[----:B------:R-:W-:-:S03]  /*1560*/  HADD2.F32 R17, -RZ, R17.H1_H1 ;  /* 0x30000011ff117230 */ /* 0x000fc60000004100 */
[----:B------:R-:W-:Y:S01]  /*1570*/  FFMA R5, R77, R77, R6 ;  /* 0x0000004d4d057223 */ /* 0x000fe20000000006 */
[----:B------:R-:W-:-:S03]  /*1580*/  HADD2.F32 R82, -RZ, R18.H0_H0 ;  /* 0x20000012ff527230 */ /* 0x000fc60000004100 */
[----:B------:R-:W-:Y:S01]  /*1590*/  FFMA R6, R16, R16, R5 ;  /* 0x0000001010067223 */ /* 0x000fe20000000005 */
[----:B------:R-:W-:-:S03]  /*15a0*/  HADD2.F32 R18, -RZ, R18.H1_H1 ;  /* 0x30000012ff127230 */ /* 0x000fc60000004100 */
[----:B------:R-:W-:Y:S01]  /*15b0*/  FFMA R5, R17, R17, R6 ;  /* 0x0000001111057223 */ /* 0x000fe20000000006 */
[----:B------:R0:W5:Y:S03]  /*15c0*/  MUFU.SQRT R85, R84 ;  /* 0x0000005400557308 */ /* 0x0001660000002000 */
[----:B------:R-:W-:-:S04]  /*15d0*/  FFMA R5, R82, R82, R5 ;  /* 0x0000005252057223 */ /* 0x000fc80000000005 */
[----:B------:R-:W-:Y:S01]  /*15e0*/  FFMA R5, R18, R18, R5 ;  /* 0x0000001212057223 */ /* 0x000fe20000000005 */
[--C-:B0-----:R-:W-:Y:S02]  /*15f0*/  HADD2.F32 R84, -RZ, R19.reuse.H0_H0 ;  /* 0x20000013ff547230 */ /* 0x101fe40000004100 */
[----:B------:R-:W-:-:S03]  /*1600*/  HADD2.F32 R19, -RZ, R19.H1_H1 ;  /* 0x30000013ff137230 */ /* 0x000fc60000004100 */
[----:B------:R-:W-:-:S04]  /*1610*/  FFMA R6, R84, R84, R5 ;  /* 0x0000005454067223 */ /* 0x000fc80000000005 */
[----:B------:R-:W-:-:S05]  /*1620*/  FFMA R6, R19, R19, R6 ;  /* 0x0000001313067223 */ /* 0x000fca0000000006 */
[----:B------:R-:W0:Y:S02]  /*1630*/  SHFL.BFLY PT, R5, R6, 0x8, 0x1f ;  /* 0x0d001f0006057f89 */ /* 0x000e2400000e0000 */
[----:B0-----:R-:W-:-:S05]  /*1640*/  FADD R5, R6, R5 ;  /* 0x0000000506057221 */ /* 0x001fca0000000000 */
[----:B------:R-:W0:Y:S01]  /*1650*/  SHFL.BFLY PT, R86, R5, 0x4, 0x1f ;  /* 0x0c801f0005567f89 */ /* 0x000e2200000e0000 */
[----:B------:R-:W-:Y:S01]  /*1660*/  IADD3.X R3, R50, c[0x0][0x16c], RZ, P4, !PT ;  /* 0x00005b0032037a10 */ /* 0x000fe200027fe4ff */
[----:B0-----:R-:W-:-:S05]  /*1670*/  FADD R86, R5, R86 ;  /* 0x0000005605567221 */ /* 0x001fca0000000000 */
[----:B------:R-:W0:Y:S01]  /*1680*/  SHFL.BFLY PT, R7, R86, 0x2, 0x1f ;  /* 0x0c401f0056077f89 */ /* 0x000e2200000e0000 */
[C---:B-1----:R-:W-:Y:S02]  /*1690*/  FSETP.GT.AND P4, PT, R58.reuse, 8.50705917302346158658e+37, PT ;  /* 0x7e8000003a00780b */ /* 0x042fe40003f84000 */
[----:B------:R-:W-:Y:S02]  /*16a0*/  P2R R81, PR, RZ, 0x2 ;  /* 0x00000002ff517803 */ /* 0x000fe40000000000 */
[----:B------:R-:W-:Y:S02]  /*16b0*/  FSETP.GEU.AND P1, PT, R58, 1.175494350822287508e-38, PT ;  /* 0x008000003a00780b */ /* 0x000fe40003f2e000 */
[----:B------:R-:W-:-:S07]  /*16c0*/  FSEL R50, R44, 1, P4 ;  /* 0x3f8000002c327808 */ /* 0x000fce0002000000 */
[----:B------:R-:W-:Y:S01]  /*16d0*/  @P4 FMUL R58, R58, 0.25 ;  /* 0x3e8000003a3a4820 */ /* 0x000fe20000400000 */
[----:B--2---:R-:W-:Y:S01]  /*16e0*/  FSETP.GT.AND P4, PT, R53, 8.50705917302346158658e+37, PT ;  /* 0x7e8000003500780b */ /* 0x004fe20003f84000 */
[----:B0-----:R-:W-:-:S05]  /*16f0*/  FADD R7, R86, R7 ;  /* 0x0000000756077221 */ /* 0x001fca0000000000 */
[----:B------:R-:W0:Y:S01]  /*1700*/  SHFL.BFLY PT, R88, R7, 0x1, 0x1f ;  /* 0x0c201f0007587f89 */ /* 0x000e2200000e0000 */
[----:B------:R-:W-:Y:S02]  /*1710*/  P2R R79, PR, RZ, 0x4 ;  /* 0x00000004ff4f7803 */ /* 0x000fe40000000000 */
[----:B------:R-:W-:-:S04]  /*1720*/  FSETP.GEU.AND P2, PT, R53, 1.175494350822287508e-38, PT ;  /* 0x008000003500780b */ /* 0x000fc80003f4e000 */
[----:B------:R-:W-:Y:S01]  /*1730*/  @P4 FMUL R53, R53, 0.25 ;  /* 0x3e80000035354820 */ /* 0x000fe20000400000 */
[C---:B------:R-:W-:Y:S02]  /*1740*/  FSEL R15, R44.reuse, 1, P4 ;  /* 0x3f8000002c0f7808 */ /* 0x040fe40002000000 */
[C---:B---3--:R-:W-:Y:S02]  /*1750*/  FSETP.GT.AND P4, PT, R61.reuse, 8.50705917302346158658e+37, PT ;  /* 0x7e8000003d00780b */ /* 0x048fe40003f84000 */
[----:B------:R-:W-:Y:S02]  /*1760*/  P2R R80, PR, RZ, 0x8 ;  /* 0x00000008ff507803 */ /* 0x000fe40000000000 */
[----:B------:R-:W-:Y:S02]  /*1770*/  FSETP.GEU.AND P3, PT, R61, 1.175494350822287508e-38, PT ;  /* 0x008000003d00780b */ /* 0x000fe40003f6e000 */
[----:B------:R-:W-:Y:S01]  /*1780*/  FSEL R60, R44, 1, P4 ;  /* 0x3f8000002c3c7808 */ /* 0x000fe20002000000 */
[----:B0-----:R-:W-:-:S06]  /*1790*/  FADD R88, R7, R88 ;  /* 0x0000005807587221 */ /* 0x001fcc0000000000 */
[----:B------:R-:W-:Y:S01]  /*17a0*/  @P4 FMUL R61, R61, 0.25 ;  /* 0x3e8000003d3d4820 */ /* 0x000fe20000400000 */
[----:B------:R-:W-:Y:S01]  /*17b0*/  FADD R88, R88, c[0x0][0x178] ;  /* 0x00005e0058587621 */ /* 0x000fe20000000000 */
[----:B----4-:R-:W-:-:S03]  /*17c0*/  FSETP.GT.AND P4, PT, R70, 8.50705917302346158658e+37, PT ;  /* 0x7e8000004600780b */ /* 0x010fc60003f84000 */
[----:B------:R-:W0:Y:S01]  /*17d0*/  MUFU.SQRT R87, R88 ;  /* 0x0000005800577308 */ /* 0x000e220000002000 */
[----:B-----5:R-:W-:Y:S02]  /*17e0*/  FSETP.GT.AND P6, PT, R85, 8.50705917302346158658e+37, PT ;  /* 0x7e8000005500780b */ /* 0x020fe40003fc4000 */
[----:B------:R-:W-:Y:S02]  /*17f0*/  FSETP.GEU.AND P5, PT, R70, 1.175494350822287508e-38, PT ;  /* 0x008000004600780b */ /* 0x000fe40003fae000 */
[----:B------:R-:W-:Y:S02]  /*1800*/  FSEL R71, R44, 1, P4 ;  /* 0x3f8000002c477808 */ /* 0x000fe40002000000 */
[----:B------:R-:W-:-:S03]  /*1810*/  P2R R83, PR, RZ, 0x1 ;  /* 0x00000001ff537803 */ /* 0x000fc60000000000 */
[----:B------:R-:W-:Y:S01]  /*1820*/  @P4 FMUL R70, R70, 0.25 ;  /* 0x3e80000046464820 */ /* 0x000fe20000400000 */
[----:B------:R-:W-:Y:S02]  /*1830*/  FSETP.GEU.AND P4, PT, R85, 1.175494350822287508e-38, PT ;  /* 0x008000005500780b */ /* 0x000fe40003f8e000 */
[----:B------:R-:W-:Y:S02]  /*1840*/  FSEL R4, R44, 1, P6 ;  /* 0x3f8000002c047808 */ /* 0x000fe40003000000 */
[----:B0-----:R-:W-:Y:S01]  /*1850*/  FSETP.GT.AND P0, PT, R87, 8.50705917302346158658e+37, PT ;  /* 0x7e8000005700780b */ /* 0x001fe20003f04000 */
[----:B------:R-:W-:Y:S01]  /*1860*/  @P6 FMUL R85, R85, 0.25 ;  /* 0x3e80000055556820 */ /* 0x000fe20000400000 */
[----:B------:R-:W-:Y:S01]  /*1870*/  FSETP.GEU.AND P6, PT, R87, 1.175494350822287508e-38, PT ;  /* 0x008000005700780b */ /* 0x000fe20003fce000 */
[----:B------:R-:W-:Y:S01]  /*1880*/  @!P1 FMUL R58, R58, 16777216 ;  /* 0x4b8000003a3a9820 */ /* 0x000fe20000400000 */
[----:B------:R-:W-:Y:S01]  /*1890*/  LOP3.LUT R33, R33, 0xf, R0, 0xf8, !PT ;  /* 0x0000000f21217812 */ /* 0x000fe200078ef800 */
[----:B------:R-:W-:Y:S01]  /*18a0*/  @!P2 FMUL R53, R53, 16777216 ;  /* 0x4b8000003535a820 */ /* 0x000fe20000400000 */
[----:B------:R-:W-:Y:S01]  /*18b0*/  @!P3 FMUL R61, R61, 16777216 ;  /* 0x4b8000003d3db820 */ /* 0x000fe20000400000 */
[----:B------:R-:W-:-:S02]  /*18c0*/  @!P3 FMUL R60, R60, 16777216 ;  /* 0x4b8000003c3cb820 */ /* 0x000fc40000400000 */
[----:B------:R-:W-:Y:S01]  /*18d0*/  @!P4 FMUL R85, R85, 16777216 ;  /* 0x4b8000005555c820 */ /* 0x000fe20000400000 */
[----:B------:R-:W-:Y:S01]  /*18e0*/  @!P4 FMUL R4, R4, 16777216 ;  /* 0x4b8000000404c820 */ /* 0x000fe20000400000 */
[----:B------:R-:W-:Y:S01]  /*18f0*/  ISETP.NE.AND P3, PT, R80, RZ, PT ;  /* 0x000000ff5000720c */ /* 0x000fe20003f65270 */
[----:B------:R-:W0:Y:S01]  /*1900*/  MUFU.RCP R7, R58 ;  /* 0x0000003a00077308 */ /* 0x000e220000001000 */
[----:B------:R-:W-:Y:S01]  /*1910*/  ISETP.GE.U32.AND P4, PT, R33, 0x3740, PT ;  /* 0x000037402100780c */ /* 0x000fe20003f86070 */
[----:B------:R-:W-:Y:S01]  /*1920*/  @P0 FMUL R87, R87, 0.25 ;  /* 0x3e80000057570820 */ /* 0x000fe20000400000 */
[----:B------:R-:W-:Y:S02]  /*1930*/  LOP3.LUT R6, R0, 0x1f, RZ, 0xc0, !PT ;  /* 0x0000001f00067812 */ /* 0x000fe400078ec0ff */
[----:B------:R-:W-:-:S03]  /*1940*/  ISETP.GE.U32.AND.EX P4, PT, R32, RZ, PT, P4 ;  /* 0x000000ff2000720c */ /* 0x000fc60003f86140 */
[----:B------:R0:W1:Y:S01]  /*1950*/  MUFU.RCP R80, R53 ;  /* 0x0000003500507308 */ /* 0x0000620000001000 */
[----:B------:R-:W-:Y:S01]  /*1960*/  @!P6 FMUL R87, R87, 16777216 ;  /* 0x4b8000005757e820 */ /* 0x000fe20000400000 */
[----:B------:R-:W-:-:S06]  /*1970*/  ISETP.LT.U32.AND P4, PT, R6, 0x10, !P4 ;  /* 0x000000100600780c */ /* 0x000fcc0006781070 */
[----:B------:R-:W2:Y:S01]  /*1980*/  MUFU.RCP R61, R61 ;  /* 0x0000003d003d7308 */ /* 0x000ea20000001000 */
[----:B------:R-:W-:Y:S01]  /*1990*/  FSEL R5, R44, 1, P0 ;  /* 0x3f8000002c057808 */ /* 0x000fe20000000000 */
[----:B------:R-:W-:Y:S01]  /*19a0*/  @!P1 FMUL R50, R50, 16777216 ;  /* 0x4b80000032329820 */ /* 0x000fe20000400000 */
[----:B------:R-:W-:Y:S01]  /*19b0*/  @!P2 FMUL R15, R15, 16777216 ;  /* 0x4b8000000f0fa820 */ /* 0x000fe20000400000 */
[----:B------:R-:W-:-:S04]  /*19c0*/  @!P5 FMUL R70, R70, 16777216 ;  /* 0x4b8000004646d820 */ /* 0x000fc80000400000 */
[----:B------:R-:W-:Y:S01]  /*19d0*/  MUFU.RCP R6, R87 ;  /* 0x0000005700067308 */ /* 0x000fe20000001000 */
[----:B------:R-:W-:Y:S01]  /*19e0*/  SHF.R.U32.HI R44, RZ, 0x2, R0 ;  /* 0x00000002ff2c7819 */ /* 0x000fe20000011600 */
[----:B------:R-:W-:-:S06]  /*19f0*/  @!P5 FMUL R71, R71, 16777216 ;  /* 0x4b8000004747d820 */ /* 0x000fcc0000400000 */
[----:B------:R-:W3:Y:S01]  /*1a00*/  MUFU.RCP R85, R85 ;  /* 0x0000005500557308 */ /* 0x000ee20000001000 */
[----:B------:R-:W-:Y:S01]  /*1a10*/  ISETP.NE.AND P5, PT, R73, RZ, PT ;  /* 0x000000ff4900720c */ /* 0x000fe20003fa5270 */
[----:B0-----:R-:W-:Y:S01]  /*1a20*/  FMUL R53, R7, R50 ;  /* 0x0000003207357220 */ /* 0x001fe20000400000 */
[----:B-1----:R-:W-:Y:S01]  /*1a30*/  FMUL R73, R80, R15 ;  /* 0x0000000f50497220 */ /* 0x002fe20000400000 */
[----:B------:R-:W-:Y:S01]  /*1a40*/  LOP3.LUT R44, R44, 0x4, RZ, 0xc0, !PT ;  /* 0x000000042c2c7812 */ /* 0x000fe200078ec0ff */
[----:B--2---:R-:W-:Y:S01]  /*1a50*/  FMUL R61, R61, R60 ;  /* 0x0000003c3d3d7220 */ /* 0x004fe20000400000 */
[----:B------:R-:W-:Y:S02]  /*1a60*/  @!P6 FMUL R5, R5, 16777216 ;  /* 0x4b8000000505e820 */ /* 0x000fe40000400000 */
[----:B------:R-:W0:Y:S01]  /*1a70*/  MUFU.RCP R70, R70 ;  /* 0x0000004600467308 */ /* 0x000e220000001000 */
[-C--:B------:R-:W-:Y:S01]  /*1a80*/  FMUL R28, R28, R53.reuse ;  /* 0x000000351c1c7220 */ /* 0x080fe20000400000 */
[----:B------:R-:W-:Y:S01]  /*1a90*/  FMUL R7, R30, R53 ;  /* 0x000000351e077220 */ /* 0x000fe20000400000 */
[----:B------:R-:W-:Y:S01]  /*1aa0*/  FMUL R15, R26, R73 ;  /* 0x000000491a0f7220 */ /* 0x000fe20000400000 */
[-C--:B------:R-:W-:Y:S01]  /*1ab0*/  FMUL R47, R47, R53.reuse ;  /* 0x000000352f2f7220 */ /* 0x080fe20000400000 */
[-C--:B------:R-:W-:Y:S01]  /*1ac0*/  FMUL R46, R46, R53.reuse ;  /* 0x000000352e2e7220 */ /* 0x080fe20000400000 */
[-C--:B------:R-:W-:Y:S01]  /*1ad0*/  FMUL R48, R48, R53.reuse ;  /* 0x0000003530307220 */ /* 0x080fe20000400000 */
[-C--:B------:R-:W-:Y:S01]  /*1ae0*/  FMUL R49, R49, R53.reuse ;  /* 0x0000003531317220 */ /* 0x080fe20000400000 */
[-C--:B------:R-:W-:Y:S01]  /*1af0*/  FMUL R29, R29, R53.reuse ;  /* 0x000000351d1d7220 */ /* 0x080fe20000400000 */
[----:B------:R-:W-:Y:S01]  /*1b00*/  FMUL R30, R31, R53 ;  /* 0x000000351f1e7220 */ /* 0x000fe20000400000 */
[----:B------:R-:W-:Y:S01]  /*1b10*/  FMUL R26, R27, R73 ;  /* 0x000000491b1a7220 */ /* 0x000fe20000400000 */
[----:B------:R1:W-:Y:S01]  /*1b20*/  STS [R44], R45 ;  /* 0x0000002d2c007388 */ /* 0x0003e20000000800 */
[-C--:B------:R-:W-:Y:S01]  /*1b30*/  FMUL R27, R14, R61.reuse ;  /* 0x0000003d0e1b7220 */ /* 0x080fe20000400000 */
[-C--:B------:R-:W-:Y:S01]  /*1b40*/  FMUL R54, R54, R61.reuse ;  /* 0x0000003d36367220 */ /* 0x080fe20000400000 */
[-C--:B------:R-:W-:Y:S01]  /*1b50*/  FMUL R14, R20, R61.reuse ;  /* 0x0000003d140e7220 */ /* 0x080fe20000400000 */
[-C--:B------:R-:W-:Y:S01]  /*1b60*/  FMUL R31, R21, R61.reuse ;  /* 0x0000003d151f7220 */ /* 0x080fe20000400000 */
[-C--:B------:R-:W-:Y:S01]  /*1b70*/  FMUL R56, R56, R61.reuse ;  /* 0x0000003d38387220 */ /* 0x080fe20000400000 */
[-C--:B------:R-:W-:Y:S01]  /*1b80*/  FMUL R57, R57, R61.reuse ;  /* 0x0000003d39397220 */ /* 0x080fe20000400000 */
[-C--:B------:R-:W-:Y:S01]  /*1b90*/  FMUL R50, R23, R61.reuse ;  /* 0x0000003d17327220 */ /* 0x080fe20000400000 */
[----:B------:R2:W-:Y:S01]  /*1ba0*/  STS [R44+0x20], R61 ;  /* 0x0000203d2c007388 */ /* 0x0005e20000000800 */
[----:B-1----:R-:W-:Y:S01]  /*1bb0*/  FMUL R45, R22, R61 ;  /* 0x0000003d162d7220 */ /* 0x002fe20000400000 */
[----:B---3--:R-:W-:Y:S01]  /*1bc0*/  FMUL R85, R85, R4 ;  /* 0x0000000455557220 */ /* 0x008fe20000400000 */
[----:B------:R-:W-:Y:S01]  /*1bd0*/  F2FP.PACK_AB R4, R46, R47 ;  /* 0x0000002f2e04723e */ /* 0x000fe200000000ff */
[----:B--2---:R-:W-:Y:S01]  /*1be0*/  FMUL R61, R6, R5 ;  /* 0x00000005063d7220 */ /* 0x004fe20000400000 */
[----:B------:R-:W-:-:S02]  /*1bf0*/  F2FP.PACK_AB R6, R7, R28 ;  /* 0x0000001c0706723e */ /* 0x000fc400000000ff */
[----:B------:R-:W-:Y:S02]  /*1c00*/  F2FP.PACK_AB R5, R49, R48 ;  /* 0x000000303105723e */ /* 0x000fe400000000ff */
[----:B------:R-:W-:Y:S02]  /*1c10*/  F2FP.PACK_AB R7, R30, R29 ;  /* 0x0000001d1e07723e */ /* 0x000fe400000000ff */
[----:B------:R-:W-:-:S03]  /*1c20*/  ISETP.NE.AND P6, PT, R78, RZ, PT ;  /* 0x000000ff4e00720c */ /* 0x000fc60003fc5270 */
[----:B------:R-:W-:Y:S01]  /*1c30*/  @!P5 STG.E.128 [R2.64], R4 ;  /* 0x000000040200d986 */ /* 0x000fe2000c101d04 */
[----:B------:R-:W-:Y:S01]  /*1c40*/  IADD3 R20, P5, R41, c[0x0][0x168], RZ ;  /* 0x00005a0029147a10 */ /* 0x000fe20007fbe0ff */
[----:B------:R-:W-:Y:S01]  /*1c50*/  FMUL R13, R13, R73 ;  /* 0x000000490d0d7220 */ /* 0x000fe20000400000 */
[----:B0-----:R-:W-:Y:S01]  /*1c60*/  FMUL R71, R70, R71 ;  /* 0x0000004746477220 */ /* 0x001fe20000400000 */
[-C--:B------:R-:W-:Y:S01]  /*1c70*/  FMUL R52, R52, R73.reuse ;  /* 0x0000004934347220 */ /* 0x080fe20000400000 */
[-C--:B------:R-:W-:Y:S01]  /*1c80*/  FMUL R51, R51, R73.reuse ;  /* 0x0000004933337220 */ /* 0x080fe20000400000 */
[-C--:B------:R-:W-:Y:S01]  /*1c90*/  FMUL R24, R24, R73.reuse ;  /* 0x0000004918187220 */ /* 0x080fe20000400000 */
[-C--:B------:R-:W-:Y:S01]  /*1ca0*/  FMUL R25, R25, R73.reuse ;  /* 0x0000004919197220 */ /* 0x080fe20000400000 */
[----:B------:R-:W-:Y:S01]  /*1cb0*/  FMUL R12, R12, R73 ;  /* 0x000000490c0c7220 */ /* 0x000fe20000400000 */
[----:B------:R-:W-:Y:S01]  /*1cc0*/  IADD3.X R21, R39, c[0x0][0x16c], RZ, P5, !PT ;  /* 0x00005b0027157a10 */ /* 0x000fe20002ffe4ff */
[----:B------:R0:W-:Y:S01]  /*1cd0*/  STS [R44+0x8], R55 ;  /* 0x000008372c007388 */ /* 0x0001e20000000800 */
[----:B------:R-:W-:Y:S01]  /*1ce0*/  IADD3 R22, P5, R42, c[0x0][0x168], RZ ;  /* 0x00005a002a167a10 */ /* 0x000fe20007fbe0ff */
[-C--:B------:R-:W-:Y:S01]  /*1cf0*/  FMUL R58, R9, R71.reuse ;  /* 0x00000047093a7220 */ /* 0x080fe20000400000 */
[----:B------:R-:W-:Y:S01]  /*1d00*/  FMUL R60, R10, R71 ;  /* 0x000000470a3c7220 */ /* 0x000fe20000400000 */
[----:B------:R1:W-:Y:S01]  /*1d10*/  STS [R44+0x10], R53 ;  /* 0x000010352c007388 */ /* 0x0003e20000000800 */
[----:B------:R-:W-:-:S02]  /*1d20*/  F2FP.PACK_AB R9, R25, R24 ;  /* 0x000000181909723e */ /* 0x000fc400000000ff */
[----:B------:R-:W-:Y:S01]  /*1d30*/  F2FP.PACK_AB R10, R15, R12 ;  /* 0x0000000c0f0a723e */ /* 0x000fe200000000ff */
[----:B0-----:R-:W-:Y:S01]  /*1d40*/  FMUL R55, R11, R71 ;  /* 0x000000470b377220 */ /* 0x001fe20000400000 */
[----:B------:R-:W-:Y:S02]  /*1d50*/  F2FP.PACK_AB R11, R26, R13 ;  /* 0x0000000d1a0b723e */ /* 0x000fe400000000ff */
[----:B------:R-:W-:Y:S01]  /*1d60*/  F2FP.PACK_AB R13, R31, R14 ;  /* 0x0000000e1f0d723e */ /* 0x000fe200000000ff */
[----:B-1----:R-:W-:Y:S01]  /*1d70*/  FMUL R53, R8, R71 ;  /* 0x0000004708357220 */ /* 0x002fe20000400000 */
[----:B------:R-:W-:Y:S01]  /*1d80*/  F2FP.PACK_AB R8, R51, R52 ;  /* 0x000000343308723e */ /* 0x000fe200000000ff */
[-C--:B------:R-:W-:Y:S01]  /*1d90*/  FMUL R77, R77, R61.reuse ;  /* 0x0000003d4d4d7220 */ /* 0x080fe20000400000 */
[----:B------:R-:W-:Y:S01]  /*1da0*/  F2FP.PACK_AB R12, R27, R54 ;  /* 0x000000361b0c723e */ /* 0x000fe200000000ff */
[----:B------:R-:W-:Y:S01]  /*1db0*/  FMUL R2, R75, R61 ;  /* 0x0000003d4b027220 */ /* 0x000fe20000400000 */
[----:B------:R-:W-:-:S02]  /*1dc0*/  F2FP.PACK_AB R14, R45, R56 ;  /* 0x000000382d0e723e */ /* 0x000fc400000000ff */
[----:B------:R-:W-:Y:S02]  /*1dd0*/  F2FP.PACK_AB R15, R50, R57 ;  /* 0x00000039320f723e */ /* 0x000fe400000000ff */
[----:B------:R-:W-:Y:S02]  /*1de0*/  IADD3.X R23, R40, c[0x0][0x16c], RZ, P5, !PT ;  /* 0x00005b0028177a10 */ /* 0x000fe40002ffe4ff */
[----:B------:R-:W-:Y:S01]  /*1df0*/  ISETP.NE.AND P2, PT, R79, RZ, PT ;  /* 0x000000ff4f00720c */ /* 0x000fe20003f45270 */
[----:B------:R-:W-:Y:S01]  /*1e00*/  @!P6 STG.E.128 [R20.64], R8 ;  /* 0x000000081400e986 */ /* 0x000fe2000c101d04 */
[----:B------:R-:W-:Y:S01]  /*1e10*/  ISETP.NE.AND P1, PT, R81, RZ, PT ;  /* 0x000000ff5100720c */ /* 0x000fe20003f25270 */
[-C--:B------:R-:W-:Y:S01]  /*1e20*/  FMUL R62, R62, R71.reuse ;  /* 0x000000473e3e7220 */ /* 0x080fe20000400000 */
[----:B------:R-:W-:Y:S01]  /*1e30*/  ISETP.NE.AND P0, PT, R83, RZ, PT ;  /* 0x000000ff5300720c */ /* 0x000fe20003f05270 */
[-C--:B------:R-:W-:Y:S01]  /*1e40*/  FMUL R59, R59, R71.reuse ;  /* 0x000000473b3b7220 */ /* 0x080fe20000400000 */
[-C--:B------:R-:W-:Y:S01]  /*1e50*/  FMUL R63, R63, R71.reuse ;  /* 0x000000473f3f7220 */ /* 0x080fe20000400000 */
[----:B------:R-:W-:Y:S01]  /*1e60*/  FMUL R64, R64, R71 ;  /* 0x0000004740407220 */ /* 0x000fe20000400000 */
[-C--:B------:R-:W-:Y:S01]  /*1e70*/  FMUL R82, R82, R61.reuse ;  /* 0x0000003d52527220 */ /* 0x080fe20000400000 */
[----:B------:R-:W-:Y:S01]  /*1e80*/  FMUL R3, R18, R61 ;  /* 0x0000003d12037220 */ /* 0x000fe20000400000 */
[----:B------:R-:W-:Y:S01]  /*1e90*/  @!P3 STG.E.128 [R22.64], R12 ;  /* 0x0000000c1600b986 */ /* 0x000fe2000c101d04 */
        /* <DEDUP_REMOVED lines=9> */
[-C--:B------:R-:W-:Y:S01]  /*1f30*/  FMUL R16, R16, R61.reuse ;  /* 0x0000003d10107220 */ /* 0x080fe20000400000 */
[----:B------:R-:W-:Y:S01]  /*1f40*/  IADD3 R34, P3, R34, c[0x0][0x168], RZ ;  /* 0x00005a0022227a10 */ /* 0x000fe20007f7e0ff */
[-C--:B------:R-:W-:Y:S01]  /*1f50*/  FMUL R17, R17, R61.reuse ;  /* 0x0000003d11117220 */ /* 0x080fe20000400000 */
[-C--:B------:R-:W-:Y:S01]  /*1f60*/  FMUL R84, R84, R61.reuse ;  /* 0x0000003d54547220 */ /* 0x080fe20000400000 */
[----:B------:R-:W-:Y:S01]  /*1f70*/  FMUL R19, R19, R61 ;  /* 0x0000003d13137220 */ /* 0x000fe20000400000 */
[----:B------:R-:W-:-:S02]  /*1f80*/  IADD3 R2, P5, R35, c[0x0][0x168], RZ ;  /* 0x00005a0023027a10 */ /* 0x000fc40007fbe0ff */
[----:B------:R-:W-:Y:S02]  /*1f90*/  IADD3 R38, P6, R38, c[0x0][0x168], RZ ;  /* 0x00005a0026267a10 */ /* 0x000fe40007fde0ff */
[----:B------:R-:W-:Y:S02]  /*1fa0*/  F2FP.PACK_AB R4, R59, R62 ;  /* 0x0000003e3b04723e */ /* 0x000fe400000000ff */
[----:B------:R-:W-:Y:S02]  /*1fb0*/  F2FP.PACK_AB R5, R58, R53 ;  /* 0x000000353a05723e */ /* 0x000fe400000000ff */
[----:B------:R-:W-:Y:S02]  /*1fc0*/  F2FP.PACK_AB R6, R60, R63 ;  /* 0x0000003f3c06723e */ /* 0x000fe400000000ff */
[----:B------:R-:W-:Y:S02]  /*1fd0*/  F2FP.PACK_AB R7, R55, R64 ;  /* 0x000000403707723e */ /* 0x000fe400000000ff */
[----:B------:R-:W-:-:S02]  /*1fe0*/  IADD3.X R35, R37, c[0x0][0x16c], RZ, P3, !PT ;  /* 0x00005b0025237a10 */ /* 0x000fc40001ffe4ff */
[----:B------:R-:W-:Y:S02]  /*1ff0*/  F2FP.PACK_AB R82, R3, R82 ;  /* 0x000000520352723e */ /* 0x000fe400000000ff */
[----:B------:R-:W-:Y:S02]  /*2000*/  F2FP.PACK_AB R28, R28, R67 ;  /* 0x000000431c1c723e */ /* 0x000fe400000000ff */
[----:B------:R-:W-:Y:S02]  /*2010*/  F2FP.PACK_AB R29, R29, R66 ;  /* 0x000000421d1d723e */ /* 0x000fe400000000ff */
[----:B------:R-:W-:Y:S02]  /*2020*/  F2FP.PACK_AB R30, R72, R69 ;  /* 0x00000045481e723e */ /* 0x000fe400000000ff */
[----:B------:R-:W-:Y:S02]  /*2030*/  F2FP.PACK_AB R31, R47, R74 ;  /* 0x0000004a2f1f723e */ /* 0x000fe400000000ff */
[----:B------:R-:W-:-:S02]  /*2040*/  IADD3.X R3, R36, c[0x0][0x16c], RZ, P5, !PT ;  /* 0x00005b0024037a10 */ /* 0x000fc40002ffe4ff */
[----:B------:R-:W-:Y:S02]  /*2050*/  F2FP.PACK_AB R81, R17, R16 ;  /* 0x000000101151723e */ /* 0x000fe400000000ff */
[----:B------:R-:W-:Y:S02]  /*2060*/  F2FP.PACK_AB R83, R19, R84 ;  /* 0x000000541353723e */ /* 0x000fe400000000ff */
[----:B------:R-:W-:Y:S01]  /*2070*/  IADD3.X R39, R43, c[0x0][0x16c], RZ, P6, !PT ;  /* 0x00005b002b277a10 */ /* 0x000fe200037fe4ff */
[----:B------:R-:W-:Y:S04]  /*2080*/  @!P2 STG.E.128 [R34.64], R4 ;  /* 0x000000042200a986 */ /* 0x000fe8000c101d04 */
[----:B------:R-:W-:Y:S04]  /*2090*/  @!P1 STG.E.128 [R2.64], R28 ;  /* 0x0000001c02009986 */ /* 0x000fe8000c101d04 */
[----:B------:R-:W-:Y:S04]  /*20a0*/  STS [R44+0x18], R73 ;  /* 0x000018492c007388 */ /* 0x000fe80000000800 */
[----:B------:R-:W-:Y:S04]  /*20b0*/  STS [R44+0x28], R71 ;  /* 0x000028472c007388 */ /* 0x000fe80000000800 */
[----:B------:R-:W-:Y:S04]  /*20c0*/  STS [R44+0x30], R85 ;  /* 0x000030552c007388 */ /* 0x000fe80000000800 */
[----:B------:R-:W-:Y:S04]  /*20d0*/  STS [R44+0x38], R61 ;  /* 0x0000383d2c007388 */ /* 0x000fe80000000800 */
[----:B------:R-:W-:Y:S04]  /*20e0*/  @!P0 STG.E.128 [R38.64], R80 ;  /* 0x0000005026008986 */ /* 0x000fe8000c101d04 */
[----:B------:R-:W-:Y:S06]  /*20f0*/  BAR.SYNC 0x0 ;  /* 0x0000000000007b1d */ /* 0x000fec0000000000 */
[----:B------:R-:W-:Y:S05]  /*2100*/  @!P4 EXIT ;  /* 0x000000000000c94d */ /* 0x000fea0003800000 */
[----:B------:R-:W-:Y:S02]  /*2110*/  LOP3.LUT R0, R0, 0xf, RZ, 0xc0, !PT ;  /* 0x0000000f00007812 */ /* 0x000fe400078ec0ff */
[----:B------:R-:W-:-:S03]  /*2120*/  LEA R2, P0, R33, c[0x0][0x170], 0x2 ;  /* 0x00005c0021027a11 */ /* 0x000fc600078010ff */
[----:B------:R-:W0:Y:S01]  /*2130*/  LDS R5, [R0.X4] ;  /* 0x0000000000057984 */ /* 0x000e220000004800 */
[----:B------:R-:W-:-:S05]  /*2140*/  LEA.HI.X R3, R33, c[0x0][0x174], R32, 0x2, P0 ;  /* 0x00005d0021037a11 */ /* 0x000fca00000f1420 */
[----:B0-----:R-:W-:Y:S01]  /*2150*/  STG.E [R2.64], R5 ;  /* 0x0000000502007986 */ /* 0x001fe2000c101904 */
[----:B------:R-:W-:Y:S05]  /*2160*/  EXIT ;  /* 0x000000000000794d */ /* 0x000fea0003800000 */
.L_x_0:
[----:B------:R-:W-:-:S00]  /*2170*/  BRA `(.L_x_0) ;  /* 0xfffffff000007947 */ /* 0x000fc0000383ffff */
[----:B------:R-:W-:-:S00]  /*2180*/  NOP ;  /* 0x0000000000007918 */ /* 0x000fc00000000000 */
[----:B------:R-:W-:-:S00]  /*2190*/  NOP ;  /* 0x0000000000007918 */ /* 0x000fc00000000000 */
[----:B------:R-:W-:-:S00]  /*21a0*/  NOP ;  /* 0x0000000000007918 */ /* 0x000fc00000000000 */
[----:B------:R-:W-:-:S00]  /*21b0*/  NOP ;  /* 0x0000000000007918 */ /* 0x000fc00000000000 */
[----:B------:R-:W-:-:S00]  /*21c0*/  NOP ;  /* 0x0000000000007918 */ /* 0x000fc00000000000 */
[----:B------:R-:W-:-:S00]  /*21d0*/  NOP ;  /* 0x0000000000007918 */ /* 0x000fc00000000000 */
[----:B------:R-:W-:-:S00]  /*21e0*/  NOP ;  /* 0x0000000000007918 */ /* 0x000fc00000000000 */
[----:B------:R-:W-:-:S00]  /*21f0*/  NOP ;  /* 0x0000000000007918 */ /* 0x000fc00000000000 */
.L_x_1:


//--------------------- .nv.global.init           --------------------------
	.section	.nv.global.init,"aw",@progbits
.nv.global.init:
	.type		_$_str,@object
	.size		_$_str,(_$_str_$_2 - _$_str)
_$_str:
        /*0000*/ 	.byte	0x5f, 0x5f, 0x43, 0x55, 0x44, 0x41, 0x5f, 0x46, 0x54, 0x5a, 0x00
	.type		_$_str_$_2,@object
	.size		_$_str_$_2,(.L_1 - _$_str_$_2)
_$_str_$_2:
        /*000b*/ 	.byte	0x5f, 0x5f, 0x43, 0x55, 0x44, 0x41, 0x5f, 0x50, 0x52, 0x45, 0x43, 0x5f, 0x53, 0x51, 0x52, 0x54
        /*001b*/ 	.byte	0x00
.L_1:


//--------------------- .nv.shared.l2norm_fwd_kernel --------------------------
	.section	.nv.shared.l2norm_fwd_kernel,"aw",@nobits
	.align	16
